//
// Generated by NVIDIA NVVM Compiler
//
// Compiler Build ID: CL-36424714
// Cuda compilation tools, release 13.0, V13.0.88
// Based on NVVM 20.0.0
//

.version 9.0
.target sm_100
.address_size 64

	// .globl	vector_sub_kernel
.extern .shared .align 16 .b8 sdata[];

.visible .entry vector_sub_kernel(
	.param .u64 .ptr .align 1 vector_sub_kernel_param_0,
	.param .u64 .ptr .align 1 vector_sub_kernel_param_1,
	.param .u64 .ptr .align 1 vector_sub_kernel_param_2,
	.param .u32 vector_sub_kernel_param_3
)
{
	.reg .pred 	%p<2>;
	.reg .b32 	%r<6>;
	.reg .b32 	%f<4>;
	.reg .b64 	%rd<11>;

	ld.param.u64 	%rd1, [vector_sub_kernel_param_0];
	ld.param.u64 	%rd2, [vector_sub_kernel_param_1];
	ld.param.u64 	%rd3, [vector_sub_kernel_param_2];
	ld.param.u32 	%r2, [vector_sub_kernel_param_3];
	mov.u32 	%r3, %ctaid.x;
	mov.u32 	%r4, %ntid.x;
	mov.u32 	%r5, %tid.x;
	mad.lo.s32 	%r1, %r3, %r4, %r5;
	setp.ge.s32 	%p1, %r1, %r2;
	@%p1 bra 	$L__BB0_2;
	cvta.to.global.u64 	%rd4, %rd2;
	cvta.to.global.u64 	%rd5, %rd3;
	cvta.to.global.u64 	%rd6, %rd1;
	mul.wide.s32 	%rd7, %r1, 4;
	add.s64 	%rd8, %rd4, %rd7;
	ld.global.f32 	%f1, [%rd8];
	add.s64 	%rd9, %rd5, %rd7;
	ld.global.f32 	%f2, [%rd9];
	sub.f32 	%f3, %f1, %f2;
	add.s64 	%rd10, %rd6, %rd7;
	st.global.f32 	[%rd10], %f3;
$L__BB0_2:
	ret;

}
	// .globl	vector_div_kernel
.visible .entry vector_div_kernel(
	.param .u64 .ptr .align 1 vector_div_kernel_param_0,
	.param .u64 .ptr .align 1 vector_div_kernel_param_1,
	.param .u64 .ptr .align 1 vector_div_kernel_param_2,
	.param .u32 vector_div_kernel_param_3
)
{
	.reg .pred 	%p<2>;
	.reg .b32 	%r<6>;
	.reg .b32 	%f<4>;
	.reg .b64 	%rd<11>;

	ld.param.u64 	%rd1, [vector_div_kernel_param_0];
	ld.param.u64 	%rd2, [vector_div_kernel_param_1];
	ld.param.u64 	%rd3, [vector_div_kernel_param_2];
	ld.param.u32 	%r2, [vector_div_kernel_param_3];
	mov.u32 	%r3, %ctaid.x;
	mov.u32 	%r4, %ntid.x;
	mov.u32 	%r5, %tid.x;
	mad.lo.s32 	%r1, %r3, %r4, %r5;
	setp.ge.s32 	%p1, %r1, %r2;
	@%p1 bra 	$L__BB1_2;
	cvta.to.global.u64 	%rd4, %rd2;
	cvta.to.global.u64 	%rd5, %rd3;
	cvta.to.global.u64 	%rd6, %rd1;
	mul.wide.s32 	%rd7, %r1, 4;
	add.s64 	%rd8, %rd4, %rd7;
	ld.global.f32 	%f1, [%rd8];
	add.s64 	%rd9, %rd5, %rd7;
	ld.global.f32 	%f2, [%rd9];
	div.rn.f32 	%f3, %f1, %f2;
	add.s64 	%rd10, %rd6, %rd7;
	st.global.f32 	[%rd10], %f3;
$L__BB1_2:
	ret;

}
	// .globl	vector_exp_kernel
.visible .entry vector_exp_kernel(
	.param .u64 .ptr .align 1 vector_exp_kernel_param_0,
	.param .u64 .ptr .align 1 vector_exp_kernel_param_1,
	.param .u32 vector_exp_kernel_param_2
)
{
	.reg .pred 	%p<2>;
	.reg .b32 	%r<8>;
	.reg .b32 	%f<14>;
	.reg .b64 	%rd<8>;

	ld.param.u64 	%rd1, [vector_exp_kernel_param_0];
	ld.param.u64 	%rd2, [vector_exp_kernel_param_1];
	ld.param.u32 	%r2, [vector_exp_kernel_param_2];
	mov.u32 	%r3, %ctaid.x;
	mov.u32 	%r4, %ntid.x;
	mov.u32 	%r5, %tid.x;
	mad.lo.s32 	%r1, %r3, %r4, %r5;
	setp.ge.s32 	%p1, %r1, %r2;
	@%p1 bra 	$L__BB2_2;
	cvta.to.global.u64 	%rd3, %rd2;
	cvta.to.global.u64 	%rd4, %rd1;
	mul.wide.s32 	%rd5, %r1, 4;
	add.s64 	%rd6, %rd3, %rd5;
	ld.global.f32 	%f1, [%rd6];
	fma.rn.f32 	%f2, %f1, 0f3BBB989D, 0f3F000000;
	cvt.sat.f32.f32 	%f3, %f2;
	mov.f32 	%f4, 0f4B400001;
	mov.f32 	%f5, 0f437C0000;
	fma.rm.f32 	%f6, %f3, %f5, %f4;
	add.f32 	%f7, %f6, 0fCB40007F;
	neg.f32 	%f8, %f7;
	fma.rn.f32 	%f9, %f1, 0f3FB8AA3B, %f8;
	fma.rn.f32 	%f10, %f1, 0f32A57060, %f9;
	mov.b32 	%r6, %f6;
	shl.b32 	%r7, %r6, 23;
	mov.b32 	%f11, %r7;
	ex2.approx.ftz.f32 	%f12, %f10;
	mul.f32 	%f13, %f12, %f11;
	add.s64 	%rd7, %rd4, %rd5;
	st.global.f32 	[%rd7], %f13;
$L__BB2_2:
	ret;

}
	// .globl	vector_log_kernel
.visible .entry vector_log_kernel(
	.param .u64 .ptr .align 1 vector_log_kernel_param_0,
	.param .u64 .ptr .align 1 vector_log_kernel_param_1,
	.param .u32 vector_log_kernel_param_2
)
{
	.reg .pred 	%p<5>;
	.reg .b32 	%r<10>;
	.reg .b32 	%f<23>;
	.reg .b64 	%rd<8>;

	ld.param.u64 	%rd1, [vector_log_kernel_param_0];
	ld.param.u64 	%rd2, [vector_log_kernel_param_1];
	ld.param.u32 	%r2, [vector_log_kernel_param_2];
	mov.u32 	%r3, %ctaid.x;
	mov.u32 	%r4, %ntid.x;
	mov.u32 	%r5, %tid.x;
	mad.lo.s32 	%r1, %r3, %r4, %r5;
	setp.ge.s32 	%p1, %r1, %r2;
	@%p1 bra 	$L__BB3_2;
	cvta.to.global.u64 	%rd3, %rd2;
	cvta.to.global.u64 	%rd4, %rd1;
	mul.wide.s32 	%rd5, %r1, 4;
	add.s64 	%rd6, %rd3, %rd5;
	ld.global.f32 	%f1, [%rd6];
	setp.lt.f32 	%p2, %f1, 0f00800000;
	mul.f32 	%f2, %f1, 0f4B000000;
	selp.f32 	%f3, %f2, %f1, %p2;
	selp.f32 	%f4, 0fC1B80000, 0f00000000, %p2;
	mov.b32 	%r6, %f3;
	add.s32 	%r7, %r6, -1059760811;
	and.b32  	%r8, %r7, -8388608;
	sub.s32 	%r9, %r6, %r8;
	mov.b32 	%f5, %r9;
	cvt.rn.f32.s32 	%f6, %r8;
	fma.rn.f32 	%f7, %f6, 0f34000000, %f4;
	add.f32 	%f8, %f5, 0fBF800000;
	fma.rn.f32 	%f9, %f8, 0fBE055027, 0f3E1039F6;
	fma.rn.f32 	%f10, %f9, %f8, 0fBDF8CDCC;
	fma.rn.f32 	%f11, %f10, %f8, 0f3E0F2955;
	fma.rn.f32 	%f12, %f11, %f8, 0fBE2AD8B9;
	fma.rn.f32 	%f13, %f12, %f8, 0f3E4CED0B;
	fma.rn.f32 	%f14, %f13, %f8, 0fBE7FFF22;
	fma.rn.f32 	%f15, %f14, %f8, 0f3EAAAA78;
	fma.rn.f32 	%f16, %f15, %f8, 0fBF000000;
	mul.f32 	%f17, %f8, %f16;
	fma.rn.f32 	%f18, %f17, %f8, %f8;
	fma.rn.f32 	%f19, %f7, 0f3F317218, %f18;
	setp.gt.u32 	%p3, %r6, 2139095039;
	fma.rn.f32 	%f20, %f3, 0f7F800000, 0f7F800000;
	selp.f32 	%f21, %f20, %f19, %p3;
	setp.eq.f32 	%p4, %f3, 0f00000000;
	selp.f32 	%f22, 0fFF800000, %f21, %p4;
	add.s64 	%rd7, %rd4, %rd5;
	st.global.f32 	[%rd7], %f22;
$L__BB3_2:
	ret;

}
	// .globl	vector_pow_kernel
.visible .entry vector_pow_kernel(
	.param .u64 .ptr .align 1 vector_pow_kernel_param_0,
	.param .u64 .ptr .align 1 vector_pow_kernel_param_1,
	.param .f32 vector_pow_kernel_param_2,
	.param .u32 vector_pow_kernel_param_3
)
{
	.reg .pred 	%p<23>;
	.reg .b32 	%r<20>;
	.reg .b32 	%f<77>;
	.reg .b64 	%rd<9>;

	ld.param.u64 	%rd1, [vector_pow_kernel_param_0];
	ld.param.u64 	%rd2, [vector_pow_kernel_param_1];
	ld.param.f32 	%f10, [vector_pow_kernel_param_2];
	ld.param.u32 	%r2, [vector_pow_kernel_param_3];
	mov.u32 	%r3, %ctaid.x;
	mov.u32 	%r4, %ntid.x;
	mov.u32 	%r5, %tid.x;
	mad.lo.s32 	%r1, %r3, %r4, %r5;
	setp.ge.s32 	%p1, %r1, %r2;
	mov.f32 	%f76, 0f3F800000;
	@%p1 bra 	$L__BB4_10;
	cvta.to.global.u64 	%rd3, %rd2;
	mul.wide.s32 	%rd4, %r1, 4;
	add.s64 	%rd5, %rd3, %rd4;
	ld.global.f32 	%f1, [%rd5];
	mul.f32 	%f12, %f10, 0f3F000000;
	cvt.rzi.f32.f32 	%f13, %f12;
	add.f32 	%f14, %f13, %f13;
	sub.f32 	%f15, %f10, %f14;
	abs.f32 	%f2, %f15;
	abs.f32 	%f3, %f1;
	setp.lt.f32 	%p2, %f3, 0f00800000;
	mul.f32 	%f16, %f3, 0f4B800000;
	selp.f32 	%f17, %f16, %f3, %p2;
	selp.f32 	%f18, 0fC1C00000, 0f00000000, %p2;
	mov.b32 	%r6, %f17;
	add.s32 	%r7, %r6, -1060439283;
	and.b32  	%r8, %r7, -8388608;
	sub.s32 	%r9, %r6, %r8;
	mov.b32 	%f19, %r9;
	cvt.rn.f32.s32 	%f20, %r8;
	fma.rn.f32 	%f21, %f20, 0f34000000, %f18;
	add.f32 	%f22, %f19, 0fBF800000;
	add.f32 	%f23, %f19, 0f3F800000;
	rcp.approx.ftz.f32 	%f24, %f23;
	add.f32 	%f25, %f22, %f22;
	mul.f32 	%f26, %f25, %f24;
	mul.f32 	%f27, %f26, %f26;
	sub.f32 	%f28, %f22, %f26;
	add.f32 	%f29, %f28, %f28;
	neg.f32 	%f30, %f26;
	fma.rn.f32 	%f31, %f30, %f22, %f29;
	mul.rn.f32 	%f32, %f24, %f31;
	fma.rn.f32 	%f33, %f27, 0f3A2C32E4, 0f3B52E7DB;
	fma.rn.f32 	%f34, %f33, %f27, 0f3C93BB73;
	fma.rn.f32 	%f35, %f34, %f27, 0f3DF6384F;
	mul.rn.f32 	%f36, %f35, %f27;
	fma.rn.f32 	%f37, %f26, 0f3FB8AA3B, %f21;
	sub.f32 	%f38, %f21, %f37;
	fma.rn.f32 	%f39, %f26, 0f3FB8AA3B, %f38;
	fma.rn.f32 	%f40, %f32, 0f3FB8AA3B, %f39;
	fma.rn.f32 	%f41, %f26, 0f32A55E34, %f40;
	mul.f32 	%f42, %f36, 0f40400000;
	fma.rn.f32 	%f43, %f42, %f32, %f41;
	fma.rn.f32 	%f44, %f36, %f26, %f43;
	add.rn.f32 	%f45, %f37, %f44;
	neg.f32 	%f46, %f37;
	add.rn.f32 	%f47, %f45, %f46;
	neg.f32 	%f48, %f47;
	add.rn.f32 	%f49, %f44, %f48;
	mul.rn.f32 	%f50, %f45, %f10;
	neg.f32 	%f51, %f50;
	fma.rn.f32 	%f52, %f45, %f10, %f51;
	fma.rn.f32 	%f53, %f49, %f10, %f52;
	cvt.rni.f32.f32 	%f54, %f50;
	sub.f32 	%f55, %f50, %f54;
	add.f32 	%f56, %f55, %f53;
	fma.rn.f32 	%f57, %f56, 0f391FCB8E, 0f3AAF85ED;
	fma.rn.f32 	%f58, %f57, %f56, 0f3C1D9856;
	fma.rn.f32 	%f59, %f58, %f56, 0f3D6357BB;
	fma.rn.f32 	%f60, %f59, %f56, 0f3E75FDEC;
	fma.rn.f32 	%f61, %f60, %f56, 0f3F317218;
	fma.rn.f32 	%f62, %f61, %f56, 0f3F800000;
	cvt.rzi.s32.f32 	%r10, %f54;
	setp.gt.f32 	%p3, %f54, 0f00000000;
	selp.b32 	%r11, 0, -2097152000, %p3;
	add.s32 	%r12, %r11, 2130706432;
	mov.b32 	%f63, %r12;
	mul.f32 	%f64, %f62, %f63;
	shl.b32 	%r13, %r10, 23;
	sub.s32 	%r14, %r13, %r11;
	mov.b32 	%f65, %r14;
	mul.f32 	%f66, %f64, %f65;
	abs.f32 	%f67, %f50;
	setp.gt.f32 	%p4, %f67, 0f43180000;
	setp.lt.f32 	%p5, %f50, 0f00000000;
	selp.f32 	%f68, 0f00000000, 0f7F800000, %p5;
	selp.f32 	%f4, %f68, %f66, %p4;
	setp.eq.f32 	%p6, %f1, 0f3F800000;
	setp.eq.f32 	%p7, %f10, 0f00000000;
	or.pred  	%p8, %p7, %p6;
	@%p8 bra 	$L__BB4_9;
	setp.num.f32 	%p9, %f3, %f3;
	abs.f32 	%f69, %f10;
	setp.num.f32 	%p10, %f69, %f69;
	and.pred  	%p11, %p9, %p10;
	@%p11 bra 	$L__BB4_4;
	add.rn.f32 	%f76, %f1, %f10;
	bra.uni 	$L__BB4_9;
$L__BB4_4:
	setp.neu.f32 	%p12, %f1, 0f00000000;
	setp.neu.f32 	%p13, %f3, 0f7F800000;
	and.pred  	%p14, %p12, %p13;
	@%p14 bra 	$L__BB4_6;
	setp.neu.f32 	%p21, %f2, 0f3F800000;
	add.f32 	%f74, %f1, %f1;
	mov.b32 	%r15, %f74;
	setp.lt.f32 	%p22, %f10, 0f00000000;
	xor.b32  	%r16, %r15, 2139095040;
	selp.b32 	%r17, %r16, %r15, %p22;
	and.b32  	%r18, %r17, 2147483647;
	selp.b32 	%r19, %r18, %r17, %p21;
	mov.b32 	%f76, %r19;
	bra.uni 	$L__BB4_9;
$L__BB4_6:
	setp.eq.f32 	%p15, %f1, 0fBF800000;
	setp.eq.f32 	%p16, %f69, 0f7F800000;
	and.pred  	%p17, %p15, %p16;
	@%p17 bra 	$L__BB4_9;
	setp.geu.f32 	%p18, %f1, 0f00000000;
	mov.f32 	%f76, %f4;
	@%p18 bra 	$L__BB4_9;
	setp.neu.f32 	%p19, %f2, 0f3F800000;
	neg.f32 	%f71, %f4;
	selp.f32 	%f72, %f4, %f71, %p19;
	cvt.rmi.f32.f32 	%f73, %f10;
	setp.neu.f32 	%p20, %f10, %f73;
	selp.f32 	%f76, 0f7FFFFFFF, %f72, %p20;
$L__BB4_9:
	cvta.to.global.u64 	%rd6, %rd1;
	add.s64 	%rd8, %rd6, %rd4;
	st.global.f32 	[%rd8], %f76;
$L__BB4_10:
	ret;

}
	// .globl	vector_sqrt_kernel
.visible .entry vector_sqrt_kernel(
	.param .u64 .ptr .align 1 vector_sqrt_kernel_param_0,
	.param .u64 .ptr .align 1 vector_sqrt_kernel_param_1,
	.param .u32 vector_sqrt_kernel_param_2
)
{
	.reg .pred 	%p<2>;
	.reg .b32 	%r<6>;
	.reg .b32 	%f<3>;
	.reg .b64 	%rd<8>;

	ld.param.u64 	%rd1, [vector_sqrt_kernel_param_0];
	ld.param.u64 	%rd2, [vector_sqrt_kernel_param_1];
	ld.param.u32 	%r2, [vector_sqrt_kernel_param_2];
	mov.u32 	%r3, %ctaid.x;
	mov.u32 	%r4, %ntid.x;
	mov.u32 	%r5, %tid.x;
	mad.lo.s32 	%r1, %r3, %r4, %r5;
	setp.ge.s32 	%p1, %r1, %r2;
	@%p1 bra 	$L__BB5_2;
	cvta.to.global.u64 	%rd3, %rd2;
	cvta.to.global.u64 	%rd4, %rd1;
	mul.wide.s32 	%rd5, %r1, 4;
	add.s64 	%rd6, %rd3, %rd5;
	ld.global.f32 	%f1, [%rd6];
	sqrt.rn.f32 	%f2, %f1;
	add.s64 	%rd7, %rd4, %rd5;
	st.global.f32 	[%rd7], %f2;
$L__BB5_2:
	ret;

}
	// .globl	matrix_multiply_kernel
.visible .entry matrix_multiply_kernel(
	.param .u64 .ptr .align 1 matrix_multiply_kernel_param_0,
	.param .u64 .ptr .align 1 matrix_multiply_kernel_param_1,
	.param .u64 .ptr .align 1 matrix_multiply_kernel_param_2,
	.param .u32 matrix_multiply_kernel_param_3,
	.param .u32 matrix_multiply_kernel_param_4,
	.param .u32 matrix_multiply_kernel_param_5
)
{
	.reg .pred 	%p<13>;
	.reg .b32 	%r<41>;
	.reg .b32 	%f<68>;
	.reg .b64 	%rd<53>;

	ld.param.u64 	%rd6, [matrix_multiply_kernel_param_0];
	ld.param.u64 	%rd7, [matrix_multiply_kernel_param_1];
	ld.param.u64 	%rd8, [matrix_multiply_kernel_param_2];
	ld.param.u32 	%r20, [matrix_multiply_kernel_param_3];
	ld.param.u32 	%r18, [matrix_multiply_kernel_param_4];
	ld.param.u32 	%r19, [matrix_multiply_kernel_param_5];
	cvta.to.global.u64 	%rd1, %rd8;
	cvta.to.global.u64 	%rd2, %rd7;
	mov.u32 	%r21, %ctaid.y;
	mov.u32 	%r22, %ntid.y;
	mov.u32 	%r23, %tid.y;
	mad.lo.s32 	%r1, %r21, %r22, %r23;
	mov.u32 	%r24, %ctaid.x;
	mov.u32 	%r25, %ntid.x;
	mov.u32 	%r26, %tid.x;
	mad.lo.s32 	%r2, %r24, %r25, %r26;
	setp.ge.s32 	%p1, %r1, %r20;
	setp.ge.s32 	%p2, %r2, %r19;
	or.pred  	%p3, %p1, %p2;
	@%p3 bra 	$L__BB6_14;
	setp.lt.s32 	%p4, %r18, 1;
	mov.f32 	%f67, 0f00000000;
	@%p4 bra 	$L__BB6_13;
	mul.lo.s32 	%r3, %r18, %r1;
	and.b32  	%r4, %r18, 7;
	setp.lt.u32 	%p5, %r18, 8;
	mov.f32 	%f67, 0f00000000;
	mov.b32 	%r39, 0;
	@%p5 bra 	$L__BB6_5;
	and.b32  	%r39, %r18, 2147483640;
	neg.s32 	%r37, %r39;
	shl.b32 	%r7, %r19, 3;
	mul.wide.u32 	%rd9, %r3, 4;
	add.s64 	%rd10, %rd9, %rd2;
	add.s64 	%rd52, %rd10, 16;
	mov.f32 	%f67, 0f00000000;
	mul.wide.s32 	%rd13, %r19, 4;
	mov.u32 	%r36, %r2;
$L__BB6_4:
	.pragma "nounroll";
	ld.global.f32 	%f17, [%rd52+-16];
	mul.wide.s32 	%rd11, %r36, 4;
	add.s64 	%rd12, %rd1, %rd11;
	ld.global.f32 	%f18, [%rd12];
	fma.rn.f32 	%f19, %f17, %f18, %f67;
	ld.global.f32 	%f20, [%rd52+-12];
	add.s64 	%rd14, %rd12, %rd13;
	ld.global.f32 	%f21, [%rd14];
	fma.rn.f32 	%f22, %f20, %f21, %f19;
	ld.global.f32 	%f23, [%rd52+-8];
	add.s64 	%rd15, %rd14, %rd13;
	ld.global.f32 	%f24, [%rd15];
	fma.rn.f32 	%f25, %f23, %f24, %f22;
	ld.global.f32 	%f26, [%rd52+-4];
	add.s64 	%rd16, %rd15, %rd13;
	ld.global.f32 	%f27, [%rd16];
	fma.rn.f32 	%f28, %f26, %f27, %f25;
	ld.global.f32 	%f29, [%rd52];
	add.s64 	%rd17, %rd16, %rd13;
	ld.global.f32 	%f30, [%rd17];
	fma.rn.f32 	%f31, %f29, %f30, %f28;
	ld.global.f32 	%f32, [%rd52+4];
	add.s64 	%rd18, %rd17, %rd13;
	ld.global.f32 	%f33, [%rd18];
	fma.rn.f32 	%f34, %f32, %f33, %f31;
	ld.global.f32 	%f35, [%rd52+8];
	add.s64 	%rd19, %rd18, %rd13;
	ld.global.f32 	%f36, [%rd19];
	fma.rn.f32 	%f37, %f35, %f36, %f34;
	ld.global.f32 	%f38, [%rd52+12];
	add.s64 	%rd20, %rd19, %rd13;
	ld.global.f32 	%f39, [%rd20];
	fma.rn.f32 	%f67, %f38, %f39, %f37;
	add.s32 	%r37, %r37, 8;
	add.s32 	%r36, %r36, %r7;
	add.s64 	%rd52, %rd52, 32;
	setp.ne.s32 	%p6, %r37, 0;
	@%p6 bra 	$L__BB6_4;
$L__BB6_5:
	setp.eq.s32 	%p7, %r4, 0;
	@%p7 bra 	$L__BB6_13;
	and.b32  	%r13, %r18, 3;
	setp.lt.u32 	%p8, %r4, 4;
	@%p8 bra 	$L__BB6_8;
	add.s32 	%r28, %r39, %r3;
	mul.wide.u32 	%rd21, %r28, 4;
	add.s64 	%rd22, %rd2, %rd21;
	ld.global.f32 	%f41, [%rd22];
	mad.lo.s32 	%r29, %r39, %r19, %r2;
	mul.wide.s32 	%rd23, %r29, 4;
	add.s64 	%rd24, %rd1, %rd23;
	ld.global.f32 	%f42, [%rd24];
	fma.rn.f32 	%f43, %f41, %f42, %f67;
	cvt.u64.u32 	%rd25, %r3;
	cvt.u64.u32 	%rd26, %r39;
	add.s64 	%rd27, %rd26, %rd25;
	shl.b64 	%rd28, %rd27, 2;
	add.s64 	%rd29, %rd2, %rd28;
	ld.global.f32 	%f44, [%rd29+4];
	mul.wide.s32 	%rd30, %r19, 4;
	add.s64 	%rd31, %rd24, %rd30;
	ld.global.f32 	%f45, [%rd31];
	fma.rn.f32 	%f46, %f44, %f45, %f43;
	ld.global.f32 	%f47, [%rd29+8];
	add.s64 	%rd32, %rd31, %rd30;
	ld.global.f32 	%f48, [%rd32];
	fma.rn.f32 	%f49, %f47, %f48, %f46;
	ld.global.f32 	%f50, [%rd29+12];
	add.s64 	%rd33, %rd32, %rd30;
	ld.global.f32 	%f51, [%rd33];
	fma.rn.f32 	%f67, %f50, %f51, %f49;
	add.s32 	%r39, %r39, 4;
$L__BB6_8:
	setp.eq.s32 	%p9, %r13, 0;
	@%p9 bra 	$L__BB6_13;
	setp.eq.s32 	%p10, %r13, 1;
	@%p10 bra 	$L__BB6_11;
	add.s32 	%r30, %r39, %r3;
	mul.wide.u32 	%rd34, %r30, 4;
	add.s64 	%rd35, %rd2, %rd34;
	ld.global.f32 	%f53, [%rd35];
	mad.lo.s32 	%r31, %r39, %r19, %r2;
	mul.wide.s32 	%rd36, %r31, 4;
	add.s64 	%rd37, %rd1, %rd36;
	ld.global.f32 	%f54, [%rd37];
	fma.rn.f32 	%f55, %f53, %f54, %f67;
	cvt.u64.u32 	%rd38, %r3;
	cvt.u64.u32 	%rd39, %r39;
	add.s64 	%rd40, %rd39, %rd38;
	shl.b64 	%rd41, %rd40, 2;
	add.s64 	%rd42, %rd2, %rd41;
	ld.global.f32 	%f56, [%rd42+4];
	mul.wide.s32 	%rd43, %r19, 4;
	add.s64 	%rd44, %rd37, %rd43;
	ld.global.f32 	%f57, [%rd44];
	fma.rn.f32 	%f67, %f56, %f57, %f55;
	add.s32 	%r39, %r39, 2;
$L__BB6_11:
	and.b32  	%r32, %r18, 1;
	setp.eq.b32 	%p11, %r32, 1;
	not.pred 	%p12, %p11;
	@%p12 bra 	$L__BB6_13;
	add.s32 	%r33, %r39, %r3;
	mul.wide.u32 	%rd45, %r33, 4;
	add.s64 	%rd46, %rd2, %rd45;
	ld.global.f32 	%f58, [%rd46];
	mad.lo.s32 	%r34, %r39, %r19, %r2;
	mul.wide.s32 	%rd47, %r34, 4;
	add.s64 	%rd48, %rd1, %rd47;
	ld.global.f32 	%f59, [%rd48];
	fma.rn.f32 	%f67, %f58, %f59, %f67;
$L__BB6_13:
	mad.lo.s32 	%r35, %r19, %r1, %r2;
	cvta.to.global.u64 	%rd49, %rd6;
	mul.wide.s32 	%rd50, %r35, 4;
	add.s64 	%rd51, %rd49, %rd50;
	st.global.f32 	[%rd51], %f67;
$L__BB6_14:
	ret;

}
	// .globl	vector_reduce_sum_kernel
.visible .entry vector_reduce_sum_kernel(
	.param .u64 .ptr .align 1 vector_reduce_sum_kernel_param_0,
	.param .u64 .ptr .align 1 vector_reduce_sum_kernel_param_1,
	.param .u32 vector_reduce_sum_kernel_param_2
)
{
	.reg .pred 	%p<6>;
	.reg .b32 	%r<14>;
	.reg .b32 	%f<9>;
	.reg .b64 	%rd<9>;

	ld.param.u64 	%rd1, [vector_reduce_sum_kernel_param_0];
	ld.param.u64 	%rd2, [vector_reduce_sum_kernel_param_1];
	ld.param.u32 	%r8, [vector_reduce_sum_kernel_param_2];
	mov.u32 	%r1, %tid.x;
	mov.u32 	%r2, %ctaid.x;
	mov.u32 	%r13, %ntid.x;
	mad.lo.s32 	%r4, %r2, %r13, %r1;
	setp.ge.s32 	%p1, %r4, %r8;
	mov.f32 	%f8, 0f00000000;
	@%p1 bra 	$L__BB7_2;
	cvta.to.global.u64 	%rd3, %rd2;
	mul.wide.s32 	%rd4, %r4, 4;
	add.s64 	%rd5, %rd3, %rd4;
	ld.global.f32 	%f8, [%rd5];
$L__BB7_2:
	shl.b32 	%r9, %r1, 2;
	mov.u32 	%r10, sdata;
	add.s32 	%r5, %r10, %r9;
	st.shared.f32 	[%r5], %f8;
	bar.sync 	0;
	setp.lt.u32 	%p2, %r13, 2;
	@%p2 bra 	$L__BB7_6;
$L__BB7_3:
	shr.u32 	%r7, %r13, 1;
	setp.ge.u32 	%p3, %r1, %r7;
	@%p3 bra 	$L__BB7_5;
	shl.b32 	%r11, %r7, 2;
	add.s32 	%r12, %r5, %r11;
	ld.shared.f32 	%f4, [%r12];
	ld.shared.f32 	%f5, [%r5];
	add.f32 	%f6, %f4, %f5;
	st.shared.f32 	[%r5], %f6;
$L__BB7_5:
	bar.sync 	0;
	setp.gt.u32 	%p4, %r13, 3;
	mov.u32 	%r13, %r7;
	@%p4 bra 	$L__BB7_3;
$L__BB7_6:
	setp.ne.s32 	%p5, %r1, 0;
	@%p5 bra 	$L__BB7_8;
	ld.shared.f32 	%f7, [sdata];
	cvta.to.global.u64 	%rd6, %rd1;
	mul.wide.u32 	%rd7, %r2, 4;
	add.s64 	%rd8, %rd6, %rd7;
	st.global.f32 	[%rd8], %f7;
$L__BB7_8:
	ret;

}


// ===== COMPILED SASS (sm_100) =====

	.target	sm_100

	.elftype	@"ET_EXEC"


//--------------------- .note.nv.tkinfo           --------------------------
	.section	.note.nv.tkinfo,"",@"SHT_NOTE"
	.sectionflags	@"SHF_NOTE_NV_TKINFO"
	.tkinfo
        /*0018*/ 	.word	0x00000002
        /*0030*/ 	.string	""
        /*0030*/ 	.string	"ptxas"
        /*0030*/ 	.string	"Cuda compilation tools, release 13.0, V13.0.88"
        /*0030*/ 	.string	"Build cuda_13.0.r13.0/compiler.36424714_0"
        /*0030*/ 	.string	"-arch sm_100 -m 64 "



//--------------------- .note.nv.cuinfo           --------------------------
	.section	.note.nv.cuinfo,"",@"SHT_NOTE"
	.sectionflags	@"SHF_NOTE_NV_CUINFO"
        /*0018*/ 	.short	0x0002
        /*001a*/ 	.short	0x0064
        /*001c*/ 	.short	0x0082
	.zero		2


//--------------------- .nv.info                  --------------------------
	.section	.nv.info,"",@"SHT_CUDA_INFO"
	.align	4


	//----- nvinfo : EIATTR_REGCOUNT
	.align		4
        /*0000*/ 	.byte	0x04, 0x2f
        /*0002*/ 	.short	(.L_1 - .L_0)
	.align		4
.L_0:
        /*0004*/ 	.word	index@(vector_sub_kernel)
        /*0008*/ 	.word	0x0000000c


	//----- nvinfo : EIATTR_FRAME_SIZE
	.align		4
.L_1:
        /*000c*/ 	.byte	0x04, 0x11
        /*000e*/ 	.short	(.L_3 - .L_2)
	.align		4
.L_2:
        /*0010*/ 	.word	index@(vector_sub_kernel)
        /*0014*/ 	.word	0x00000000


	//----- nvinfo : EIATTR_REGCOUNT
	.align		4
.L_3:
        /*0018*/ 	.byte	0x04, 0x2f
        /*001a*/ 	.short	(.L_5 - .L_4)
	.align		4
.L_4:
        /*001c*/ 	.word	index@(vector_div_kernel)
        /*0020*/ 	.word	0x00000010


	//----- nvinfo : EIATTR_FRAME_SIZE
	.align		4
.L_5:
        /*0024*/ 	.byte	0x04, 0x11
        /*0026*/ 	.short	(.L_7 - .L_6)
	.align		4
.L_6:
        /*0028*/ 	.word	index@($__internal_1_$__cuda_sm3x_div_rn_noftz_f32_slowpath)
        /*002c*/ 	.word	0x00000000


	//----- nvinfo : EIATTR_FRAME_SIZE
	.align		4
.L_7:
        /*0030*/ 	.byte	0x04, 0x11
        /*0032*/ 	.short	(.L_9 - .L_8)
	.align		4
.L_8:
        /*0034*/ 	.word	index@(vector_div_kernel)
        /*0038*/ 	.word	0x00000000


	//----- nvinfo : EIATTR_REGCOUNT
	.align		4
.L_9:
        /*003c*/ 	.byte	0x04, 0x2f
        /*003e*/ 	.short	(.L_11 - .L_10)
	.align		4
.L_10:
        /*0040*/ 	.word	index@(vector_exp_kernel)
        /*0044*/ 	.word	0x0000000c


	//----- nvinfo : EIATTR_FRAME_SIZE
	.align		4
.L_11:
        /*0048*/ 	.byte	0x04, 0x11
        /*004a*/ 	.short	(.L_13 - .L_12)
	.align		4
.L_12:
        /*004c*/ 	.word	index@(vector_exp_kernel)
        /*0050*/ 	.word	0x00000000


	//----- nvinfo : EIATTR_REGCOUNT
	.align		4
.L_13:
        /*0054*/ 	.byte	0x04, 0x2f
        /*0056*/ 	.short	(.L_15 - .L_14)
	.align		4
.L_14:
        /*0058*/ 	.word	index@(vector_log_kernel)
        /*005c*/ 	.word	0x0000000c


	//----- nvinfo : EIATTR_FRAME_SIZE
	.align		4
.L_15:
        /*0060*/ 	.byte	0x04, 0x11
        /*0062*/ 	.short	(.L_17 - .L_16)
	.align		4
.L_16:
        /*0064*/ 	.word	index@(vector_log_kernel)
        /*0068*/ 	.word	0x00000000


	//----- nvinfo : EIATTR_REGCOUNT
	.align		4
.L_17:
        /*006c*/ 	.byte	0x04, 0x2f
        /*006e*/ 	.short	(.L_19 - .L_18)
	.align		4
.L_18:
        /*0070*/ 	.word	index@(vector_pow_kernel)
        /*0074*/ 	.word	0x0000000f


	//----- nvinfo : EIATTR_FRAME_SIZE
	.align		4
.L_19:
        /*0078*/ 	.byte	0x04, 0x11
        /*007a*/ 	.short	(.L_21 - .L_20)
	.align		4
.L_20:
        /*007c*/ 	.word	index@(vector_pow_kernel)
        /*0080*/ 	.word	0x00000000


	//----- nvinfo : EIATTR_REGCOUNT
	.align		4
.L_21:
        /*0084*/ 	.byte	0x04, 0x2f
        /*0086*/ 	.short	(.L_23 - .L_22)
	.align		4
.L_22:
        /*0088*/ 	.word	index@(vector_sqrt_kernel)
        /*008c*/ 	.word	0x0000000c


	//----- nvinfo : EIATTR_FRAME_SIZE
	.align		4
.L_23:
        /*0090*/ 	.byte	0x04, 0x11
        /*0092*/ 	.short	(.L_25 - .L_24)
	.align		4
.L_24:
        /*0094*/ 	.word	index@($__internal_0_$__cuda_sm20_sqrt_rn_f32_slowpath)
        /*0098*/ 	.word	0x00000000


	//----- nvinfo : EIATTR_FRAME_SIZE
	.align		4
.L_25:
        /*009c*/ 	.byte	0x04, 0x11
        /*009e*/ 	.short	(.L_27 - .L_26)
	.align		4
.L_26:
        /*00a0*/ 	.word	index@(vector_sqrt_kernel)
        /*00a4*/ 	.word	0x00000000


	//----- nvinfo : EIATTR_REGCOUNT
	.align		4
.L_27:
        /*00a8*/ 	.byte	0x04, 0x2f
        /*00aa*/ 	.short	(.L_29 - .L_28)
	.align		4
.L_28:
        /*00ac*/ 	.word	index@(matrix_multiply_kernel)
        /*00b0*/ 	.word	0x00000020


	//----- nvinfo : EIATTR_FRAME_SIZE
	.align		4
.L_29:
        /*00b4*/ 	.byte	0x04, 0x11
        /*00b6*/ 	.short	(.L_31 - .L_30)
	.align		4
.L_30:
        /*00b8*/ 	.word	index@(matrix_multiply_kernel)
        /*00bc*/ 	.word	0x00000000


	//----- nvinfo : EIATTR_REGCOUNT
	.align		4
.L_31:
        /*00c0*/ 	.byte	0x04, 0x2f
        /*00c2*/ 	.short	(.L_33 - .L_32)
	.align		4
.L_32:
        /*00c4*/ 	.word	index@(vector_reduce_sum_kernel)
        /*00c8*/ 	.word	0x0000000b


	//----- nvinfo : EIATTR_FRAME_SIZE
	.align		4
.L_33:
        /*00cc*/ 	.byte	0x04, 0x11
        /*00ce*/ 	.short	(.L_35 - .L_34)
	.align		4
.L_34:
        /*00d0*/ 	.word	index@(vector_reduce_sum_kernel)
        /*00d4*/ 	.word	0x00000000


	//----- nvinfo : EIATTR_MIN_STACK_SIZE
	.align		4
.L_35:
        /*00d8*/ 	.byte	0x04, 0x12
        /*00da*/ 	.short	(.L_37 - .L_36)
	.align		4
.L_36:
        /*00dc*/ 	.word	index@(vector_reduce_sum_kernel)
        /*00e0*/ 	.word	0x00000000


	//----- nvinfo : EIATTR_MIN_STACK_SIZE
	.align		4
.L_37:
        /*00e4*/ 	.byte	0x04, 0x12
        /*00e6*/ 	.short	(.L_39 - .L_38)
	.align		4
.L_38:
        /*00e8*/ 	.word	index@(matrix_multiply_kernel)
        /*00ec*/ 	.word	0x00000000


	//----- nvinfo : EIATTR_MIN_STACK_SIZE
	.align		4
.L_39:
        /*00f0*/ 	.byte	0x04, 0x12
        /*00f2*/ 	.short	(.L_41 - .L_40)
	.align		4
.L_40:
        /*00f4*/ 	.word	index@(vector_sqrt_kernel)
        /*00f8*/ 	.word	0x00000000


	//----- nvinfo : EIATTR_MIN_STACK_SIZE
	.align		4
.L_41:
        /*00fc*/ 	.byte	0x04, 0x12
        /*00fe*/ 	.short	(.L_43 - .L_42)
	.align		4
.L_42:
        /*0100*/ 	.word	index@(vector_pow_kernel)
        /*0104*/ 	.word	0x00000000


	//----- nvinfo : EIATTR_MIN_STACK_SIZE
	.align		4
.L_43:
        /*0108*/ 	.byte	0x04, 0x12
        /*010a*/ 	.short	(.L_45 - .L_44)
	.align		4
.L_44:
        /*010c*/ 	.word	index@(vector_log_kernel)
        /*0110*/ 	.word	0x00000000


	//----- nvinfo : EIATTR_MIN_STACK_SIZE
	.align		4
.L_45:
        /*0114*/ 	.byte	0x04, 0x12
        /*0116*/ 	.short	(.L_47 - .L_46)
	.align		4
.L_46:
        /*0118*/ 	.word	index@(vector_exp_kernel)
        /*011c*/ 	.word	0x00000000


	//----- nvinfo : EIATTR_MIN_STACK_SIZE
	.align		4
.L_47:
        /*0120*/ 	.byte	0x04, 0x12
        /*0122*/ 	.short	(.L_49 - .L_48)
	.align		4
.L_48:
        /*0124*/ 	.word	index@(vector_div_kernel)
        /*0128*/ 	.word	0x00000000


	//----- nvinfo : EIATTR_MIN_STACK_SIZE
	.align		4
.L_49:
        /*012c*/ 	.byte	0x04, 0x12
        /*012e*/ 	.short	(.L_51 - .L_50)
	.align		4
.L_50:
        /*0130*/ 	.word	index@(vector_sub_kernel)
        /*0134*/ 	.word	0x00000000
.L_51:


//--------------------- .nv.compat                --------------------------
	.section	.nv.compat,"",@"SHT_CUDA_COMPAT_INFO"
	.align	4
        /*0000*/ 	.byte	0x02, 0x09, 0x00, 0x00, 0x02, 0x02, 0x01, 0x00, 0x02, 0x05, 0x05, 0x00, 0x03, 0x07, 0x01, 0x01
        /*0010*/ 	.byte	0x02, 0x03, 0x00, 0x00, 0x02, 0x06, 0x01, 0x00, 0x04, 0x0b, 0x08, 0x00, 0x01, 0x00, 0x00, 0x00
        /*0020*/ 	.byte	0x00, 0x00, 0x00, 0x00


//--------------------- .nv.info.vector_reduce_sum_kernel --------------------------
	.section	.nv.info.vector_reduce_sum_kernel,"",@"SHT_CUDA_INFO"
	.sectionflags	@""
	.align	4


	//----- nvinfo : EIATTR_CUDA_API_VERSION
	.align		4
        /*0000*/ 	.byte	0x04, 0x37
        /*0002*/ 	.short	(.L_53 - .L_52)
.L_52:
        /*0004*/ 	.word	0x00000082


	//----- nvinfo : EIATTR_KPARAM_INFO
	.align		4
.L_53:
        /*0008*/ 	.byte	0x04, 0x17
        /*000a*/ 	.short	(.L_55 - .L_54)
.L_54:
        /*000c*/ 	.word	0x00000000
        /*0010*/ 	.short	0x0002
        /*0012*/ 	.short	0x0010
        /*0014*/ 	.byte	0x00, 0xf0, 0x11, 0x00


	//----- nvinfo : EIATTR_KPARAM_INFO
	.align		4
.L_55:
        /*0018*/ 	.byte	0x04, 0x17
        /*001a*/ 	.short	(.L_57 - .L_56)
.L_56:
        /*001c*/ 	.word	0x00000000
        /*0020*/ 	.short	0x0001
        /*0022*/ 	.short	0x0008
        /*0024*/ 	.byte	0x00, 0xf5, 0x21, 0x00


	//----- nvinfo : EIATTR_KPARAM_INFO
	.align		4
.L_57:
        /*0028*/ 	.byte	0x04, 0x17
        /*002a*/ 	.short	(.L_59 - .L_58)
.L_58:
        /*002c*/ 	.word	0x00000000
        /*0030*/ 	.short	0x0000
        /*0032*/ 	.short	0x0000
        /*0034*/ 	.byte	0x00, 0xf5, 0x21, 0x00


	//----- nvinfo : EIATTR_SPARSE_MMA_MASK
	.align		4
.L_59:
        /*0038*/ 	.byte	0x03, 0x50
        /*003a*/ 	.short	0x0000


	//----- nvinfo : EIATTR_MAXREG_COUNT
	.align		4
        /*003c*/ 	.byte	0x03, 0x1b
        /*003e*/ 	.short	0x00ff


	//----- nvinfo : EIATTR_NUM_BARRIERS
	.align		4
        /*0040*/ 	.byte	0x02, 0x4c
        /*0042*/ 	.byte	0x01
	.zero		1


	//----- nvinfo : EIATTR_MERCURY_ISA_VERSION
	.align		4
        /*0044*/ 	.byte	0x03, 0x5f
        /*0046*/ 	.short	0x0101


	//----- nvinfo : EIATTR_VRC_CTA_INIT_COUNT
	.align		4
        /*0048*/ 	.byte	0x02, 0x4a
	.zero		1
	.zero		1


	//----- nvinfo : EIATTR_EXIT_INSTR_OFFSETS
	.align		4
        /*004c*/ 	.byte	0x04, 0x1c
        /*004e*/ 	.short	(.L_61 - .L_60)


	//   ....[0]....
.L_60:
        /*0050*/ 	.word	0x00000210


	//   ....[1]....
        /*0054*/ 	.word	0x00000290


	//----- nvinfo : EIATTR_CBANK_PARAM_SIZE
	.align		4
.L_61:
        /*0058*/ 	.byte	0x03, 0x19
        /*005a*/ 	.short	0x0014


	//----- nvinfo : EIATTR_PARAM_CBANK
	.align		4
        /*005c*/ 	.byte	0x04, 0x0a
        /*005e*/ 	.short	(.L_63 - .L_62)
	.align		4
.L_62:
        /*0060*/ 	.word	index@(.nv.constant0.vector_reduce_sum_kernel)
        /*0064*/ 	.short	0x0380
        /*0066*/ 	.short	0x0014


	//----- nvinfo : EIATTR_SW_WAR
	.align		4
.L_63:
        /*0068*/ 	.byte	0x04, 0x36
        /*006a*/ 	.short	(.L_65 - .L_64)
.L_64:
        /*006c*/ 	.word	0x00000008
.L_65:


//--------------------- .nv.info.matrix_multiply_kernel --------------------------
	.section	.nv.info.matrix_multiply_kernel,"",@"SHT_CUDA_INFO"
	.sectionflags	@""
	.align	4


	//----- nvinfo : EIATTR_CUDA_API_VERSION
	.align		4
        /*0000*/ 	.byte	0x04, 0x37
        /*0002*/ 	.short	(.L_67 - .L_66)
.L_66:
        /*0004*/ 	.word	0x00000082


	//----- nvinfo : EIATTR_KPARAM_INFO
	.align		4
.L_67:
        /*0008*/ 	.byte	0x04, 0x17
        /*000a*/ 	.short	(.L_69 - .L_68)
.L_68:
        /*000c*/ 	.word	0x00000000
        /*0010*/ 	.short	0x0005
        /*0012*/ 	.short	0x0020
        /*0014*/ 	.byte	0x00, 0xf0, 0x11, 0x00


	//----- nvinfo : EIATTR_KPARAM_INFO
	.align		4
.L_69:
        /*0018*/ 	.byte	0x04, 0x17
        /*001a*/ 	.short	(.L_71 - .L_70)
.L_70:
        /*001c*/ 	.word	0x00000000
        /*0020*/ 	.short	0x0004
        /*0022*/ 	.short	0x001c
        /*0024*/ 	.byte	0x00, 0xf0, 0x11, 0x00


	//----- nvinfo : EIATTR_KPARAM_INFO
	.align		4
.L_71:
        /*0028*/ 	.byte	0x04, 0x17
        /*002a*/ 	.short	(.L_73 - .L_72)
.L_72:
        /*002c*/ 	.word	0x00000000
        /*0030*/ 	.short	0x0003
        /*0032*/ 	.short	0x0018
        /*0034*/ 	.byte	0x00, 0xf0, 0x11, 0x00


	//----- nvinfo : EIATTR_KPARAM_INFO
	.align		4
.L_73:
        /*0038*/ 	.byte	0x04, 0x17
        /*003a*/ 	.short	(.L_75 - .L_74)
.L_74:
        /*003c*/ 	.word	0x00000000
        /*0040*/ 	.short	0x0002
        /*0042*/ 	.short	0x0010
        /*0044*/ 	.byte	0x00, 0xf5, 0x21, 0x00


	//----- nvinfo : EIATTR_KPARAM_INFO
	.align		4
.L_75:
        /*0048*/ 	.byte	0x04, 0x17
        /*004a*/ 	.short	(.L_77 - .L_76)
.L_76:
        /*004c*/ 	.word	0x00000000
        /*0050*/ 	.short	0x0001
        /*0052*/ 	.short	0x0008
        /*0054*/ 	.byte	0x00, 0xf5, 0x21, 0x00


	//----- nvinfo : EIATTR_KPARAM_INFO
	.align		4
.L_77:
        /*0058*/ 	.byte	0x04, 0x17
        /*005a*/ 	.short	(.L_79 - .L_78)
.L_78:
        /*005c*/ 	.word	0x00000000
        /*0060*/ 	.short	0x0000
        /*0062*/ 	.short	0x0000
        /*0064*/ 	.byte	0x00, 0xf5, 0x21, 0x00


	//----- nvinfo : EIATTR_SPARSE_MMA_MASK
	.align		4
.L_79:
        /*0068*/ 	.byte	0x03, 0x50
        /*006a*/ 	.short	0x0000


	//----- nvinfo : EIATTR_MAXREG_COUNT
	.align		4
        /*006c*/ 	.byte	0x03, 0x1b
        /*006e*/ 	.short	0x00ff


	//----- nvinfo : EIATTR_MERCURY_ISA_VERSION
	.align		4
        /*0070*/ 	.byte	0x03, 0x5f
        /*0072*/ 	.short	0x0101


	//----- nvinfo : EIATTR_VRC_CTA_INIT_COUNT
	.align		4
        /*0074*/ 	.byte	0x02, 0x4a
	.zero		1
	.zero		1


	//----- nvinfo : EIATTR_EXIT_INSTR_OFFSETS
	.align		4
        /*0078*/ 	.byte	0x04, 0x1c
        /*007a*/ 	.short	(.L_81 - .L_80)


	//   ....[0]....
.L_80:
        /*007c*/ 	.word	0x000000d0


	//   ....[1]....
        /*0080*/ 	.word	0x000008f0


	//----- nvinfo : EIATTR_CBANK_PARAM_SIZE
	.align		4
.L_81:
        /*0084*/ 	.byte	0x03, 0x19
        /*0086*/ 	.short	0x0024


	//----- nvinfo : EIATTR_PARAM_CBANK
	.align		4
        /*0088*/ 	.byte	0x04, 0x0a
        /*008a*/ 	.short	(.L_83 - .L_82)
	.align		4
.L_82:
        /*008c*/ 	.word	index@(.nv.constant0.matrix_multiply_kernel)
        /*0090*/ 	.short	0x0380
        /*0092*/ 	.short	0x0024


	//----- nvinfo : EIATTR_SW_WAR
	.align		4
.L_83:
        /*0094*/ 	.byte	0x04, 0x36
        /*0096*/ 	.short	(.L_85 - .L_84)
.L_84:
        /*0098*/ 	.word	0x00000008
.L_85:


//--------------------- .nv.info.vector_sqrt_kernel --------------------------
	.section	.nv.info.vector_sqrt_kernel,"",@"SHT_CUDA_INFO"
	.sectionflags	@""
	.align	4


	//----- nvinfo : EIATTR_CUDA_API_VERSION
	.align		4
        /*0000*/ 	.byte	0x04, 0x37
        /*0002*/ 	.short	(.L_87 - .L_86)
.L_86:
        /*0004*/ 	.word	0x00000082


	//----- nvinfo : EIATTR_KPARAM_INFO
	.align		4
.L_87:
        /*0008*/ 	.byte	0x04, 0x17
        /*000a*/ 	.short	(.L_89 - .L_88)
.L_88:
        /*000c*/ 	.word	0x00000000
        /*0010*/ 	.short	0x0002
        /*0012*/ 	.short	0x0010
        /*0014*/ 	.byte	0x00, 0xf0, 0x11, 0x00


	//----- nvinfo : EIATTR_KPARAM_INFO
	.align		4
.L_89:
        /*0018*/ 	.byte	0x04, 0x17
        /*001a*/ 	.short	(.L_91 - .L_90)
.L_90:
        /*001c*/ 	.word	0x00000000
        /*0020*/ 	.short	0x0001
        /*0022*/ 	.short	0x0008
        /*0024*/ 	.byte	0x00, 0xf5, 0x21, 0x00


	//----- nvinfo : EIATTR_KPARAM_INFO
	.align		4
.L_91:
        /*0028*/ 	.byte	0x04, 0x17
        /*002a*/ 	.short	(.L_93 - .L_92)
.L_92:
        /*002c*/ 	.word	0x00000000
        /*0030*/ 	.short	0x0000
        /*0032*/ 	.short	0x0000
        /*0034*/ 	.byte	0x00, 0xf5, 0x21, 0x00


	//----- nvinfo : EIATTR_SPARSE_MMA_MASK
	.align		4
.L_93:
        /*0038*/ 	.byte	0x03, 0x50
        /*003a*/ 	.short	0x0000


	//----- nvinfo : EIATTR_MAXREG_COUNT
	.align		4
        /*003c*/ 	.byte	0x03, 0x1b
        /*003e*/ 	.short	0x00ff


	//----- nvinfo : EIATTR_MERCURY_ISA_VERSION
	.align		4
        /*0040*/ 	.byte	0x03, 0x5f
        /*0042*/ 	.short	0x0101


	//----- nvinfo : EIATTR_VRC_CTA_INIT_COUNT
	.align		4
        /*0044*/ 	.byte	0x02, 0x4a
	.zero		1
	.zero		1


	//----- nvinfo : EIATTR_EXIT_INSTR_OFFSETS
	.align		4
        /*0048*/ 	.byte	0x04, 0x1c
        /*004a*/ 	.short	(.L_95 - .L_94)


	//   ....[0]....
.L_94:
        /*004c*/ 	.word	0x00000070


	//   ....[1]....
        /*0050*/ 	.word	0x000001c0


	//----- nvinfo : EIATTR_CRS_STACK_SIZE
	.align		4
.L_95:
        /*0054*/ 	.byte	0x04, 0x1e
        /*0056*/ 	.short	(.L_97 - .L_96)
.L_96:
        /*0058*/ 	.word	0x00000000


	//----- nvinfo : EIATTR_CBANK_PARAM_SIZE
	.align		4
.L_97:
        /*005c*/ 	.byte	0x03, 0x19
        /*005e*/ 	.short	0x0014


	//----- nvinfo : EIATTR_PARAM_CBANK
	.align		4
        /*0060*/ 	.byte	0x04, 0x0a
        /*0062*/ 	.short	(.L_99 - .L_98)
	.align		4
.L_98:
        /*0064*/ 	.word	index@(.nv.constant0.vector_sqrt_kernel)
        /*0068*/ 	.short	0x0380
        /*006a*/ 	.short	0x0014


	//----- nvinfo : EIATTR_SW_WAR
	.align		4
.L_99:
        /*006c*/ 	.byte	0x04, 0x36
        /*006e*/ 	.short	(.L_101 - .L_100)
.L_100:
        /*0070*/ 	.word	0x00000008
.L_101:


//--------------------- .nv.info.vector_pow_kernel --------------------------
	.section	.nv.info.vector_pow_kernel,"",@"SHT_CUDA_INFO"
	.sectionflags	@""
	.align	4


	//----- nvinfo : EIATTR_CUDA_API_VERSION
	.align		4
        /*0000*/ 	.byte	0x04, 0x37
        /*0002*/ 	.short	(.L_103 - .L_102)
.L_102:
        /*0004*/ 	.word	0x00000082


	//----- nvinfo : EIATTR_KPARAM_INFO
	.align		4
.L_103:
        /*0008*/ 	.byte	0x04, 0x17
        /*000a*/ 	.short	(.L_105 - .L_104)
.L_104:
        /*000c*/ 	.word	0x00000000
        /*0010*/ 	.short	0x0003
        /*0012*/ 	.short	0x0014
        /*0014*/ 	.byte	0x00, 0xf0, 0x11, 0x00


	//----- nvinfo : EIATTR_KPARAM_INFO
	.align		4
.L_105:
        /*0018*/ 	.byte	0x04, 0x17
        /*001a*/ 	.short	(.L_107 - .L_106)
.L_106:
        /*001c*/ 	.word	0x00000000
        /*0020*/ 	.short	0x0002
        /*0022*/ 	.short	0x0010
        /*0024*/ 	.byte	0x00, 0xf0, 0x11, 0x00


	//----- nvinfo : EIATTR_KPARAM_INFO
	.align		4
.L_107:
        /*0028*/ 	.byte	0x04, 0x17
        /*002a*/ 	.short	(.L_109 - .L_108)
.L_108:
        /*002c*/ 	.word	0x00000000
        /*0030*/ 	.short	0x0001
        /*0032*/ 	.short	0x0008
        /*0034*/ 	.byte	0x00, 0xf5, 0x21, 0x00


	//----- nvinfo : EIATTR_KPARAM_INFO
	.align		4
.L_109:
        /*0038*/ 	.byte	0x04, 0x17
        /*003a*/ 	.short	(.L_111 - .L_110)
.L_110:
        /*003c*/ 	.word	0x00000000
        /*0040*/ 	.short	0x0000
        /*0042*/ 	.short	0x0000
        /*0044*/ 	.byte	0x00, 0xf5, 0x21, 0x00


	//----- nvinfo : EIATTR_SPARSE_MMA_MASK
	.align		4
.L_111:
        /*0048*/ 	.byte	0x03, 0x50
        /*004a*/ 	.short	0x0000


	//----- nvinfo : EIATTR_MAXREG_COUNT
	.align		4
        /*004c*/ 	.byte	0x03, 0x1b
        /*004e*/ 	.short	0x00ff


	//----- nvinfo : EIATTR_MERCURY_ISA_VERSION
	.align		4
        /*0050*/ 	.byte	0x03, 0x5f
        /*0052*/ 	.short	0x0101


	//----- nvinfo : EIATTR_VRC_CTA_INIT_COUNT
	.align		4
        /*0054*/ 	.byte	0x02, 0x4a
	.zero		1
	.zero		1


	//----- nvinfo : EIATTR_EXIT_INSTR_OFFSETS
	.align		4
        /*0058*/ 	.byte	0x04, 0x1c
        /*005a*/ 	.short	(.L_113 - .L_112)


	//   ....[0]....
.L_112:
        /*005c*/ 	.word	0x00000070


	//   ....[1]....
        /*0060*/ 	.word	0x000006b0


	//----- nvinfo : EIATTR_CRS_STACK_SIZE
	.align		4
.L_113:
        /*0064*/ 	.byte	0x04, 0x1e
        /*0066*/ 	.short	(.L_115 - .L_114)
.L_114:
        /*0068*/ 	.word	0x00000000


	//----- nvinfo : EIATTR_CBANK_PARAM_SIZE
	.align		4
.L_115:
        /*006c*/ 	.byte	0x03, 0x19
        /*006e*/ 	.short	0x0018


	//----- nvinfo : EIATTR_PARAM_CBANK
	.align		4
        /*0070*/ 	.byte	0x04, 0x0a
        /*0072*/ 	.short	(.L_117 - .L_116)
	.align		4
.L_116:
        /*0074*/ 	.word	index@(.nv.constant0.vector_pow_kernel)
        /*0078*/ 	.short	0x0380
        /*007a*/ 	.short	0x0018


	//----- nvinfo : EIATTR_SW_WAR
	.align		4
.L_117:
        /*007c*/ 	.byte	0x04, 0x36
        /*007e*/ 	.short	(.L_119 - .L_118)
.L_118:
        /*0080*/ 	.word	0x00000008
.L_119:


//--------------------- .nv.info.vector_log_kernel --------------------------
	.section	.nv.info.vector_log_kernel,"",@"SHT_CUDA_INFO"
	.sectionflags	@""
	.align	4


	//----- nvinfo : EIATTR_CUDA_API_VERSION
	.align		4
        /*0000*/ 	.byte	0x04, 0x37
        /*0002*/ 	.short	(.L_121 - .L_120)
.L_120:
        /*0004*/ 	.word	0x00000082


	//----- nvinfo : EIATTR_KPARAM_INFO
	.align		4
.L_121:
        /*0008*/ 	.byte	0x04, 0x17
        /*000a*/ 	.short	(.L_123 - .L_122)
.L_122:
        /*000c*/ 	.word	0x00000000
        /*0010*/ 	.short	0x0002
        /*0012*/ 	.short	0x0010
        /*0014*/ 	.byte	0x00, 0xf0, 0x11, 0x00


	//----- nvinfo : EIATTR_KPARAM_INFO
	.align		4
.L_123:
        /*0018*/ 	.byte	0x04, 0x17
        /*001a*/ 	.short	(.L_125 - .L_124)
.L_124:
        /*001c*/ 	.word	0x00000000
        /*0020*/ 	.short	0x0001
        /*0022*/ 	.short	0x0008
        /*0024*/ 	.byte	0x00, 0xf5, 0x21, 0x00


	//----- nvinfo : EIATTR_KPARAM_INFO
	.align		4
.L_125:
        /*0028*/ 	.byte	0x04, 0x17
        /*002a*/ 	.short	(.L_127 - .L_126)
.L_126:
        /*002c*/ 	.word	0x00000000
        /*0030*/ 	.short	0x0000
        /*0032*/ 	.short	0x0000
        /*0034*/ 	.byte	0x00, 0xf5, 0x21, 0x00


	//----- nvinfo : EIATTR_SPARSE_MMA_MASK
	.align		4
.L_127:
        /*0038*/ 	.byte	0x03, 0x50
        /*003a*/ 	.short	0x0000


	//----- nvinfo : EIATTR_MAXREG_COUNT
	.align		4
        /*003c*/ 	.byte	0x03, 0x1b
        /*003e*/ 	.short	0x00ff


	//----- nvinfo : EIATTR_MERCURY_ISA_VERSION
	.align		4
        /*0040*/ 	.byte	0x03, 0x5f
        /*0042*/ 	.short	0x0101


	//----- nvinfo : EIATTR_VRC_CTA_INIT_COUNT
	.align		4
        /*0044*/ 	.byte	0x02, 0x4a
	.zero		1
	.zero		1


	//----- nvinfo : EIATTR_EXIT_INSTR_OFFSETS
	.align		4
        /*0048*/ 	.byte	0x04, 0x1c
        /*004a*/ 	.short	(.L_129 - .L_128)


	//   ....[0]....
.L_128:
        /*004c*/ 	.word	0x00000070


	//   ....[1]....
        /*0050*/ 	.word	0x00000290


	//----- nvinfo : EIATTR_CBANK_PARAM_SIZE
	.align		4
.L_129:
        /*0054*/ 	.byte	0x03, 0x19
        /*0056*/ 	.short	0x0014


	//----- nvinfo : EIATTR_PARAM_CBANK
	.align		4
        /*0058*/ 	.byte	0x04, 0x0a
        /*005a*/ 	.short	(.L_131 - .L_130)
	.align		4
.L_130:
        /*005c*/ 	.word	index@(.nv.constant0.vector_log_kernel)
        /*0060*/ 	.short	0x0380
        /*0062*/ 	.short	0x0014


	//----- nvinfo : EIATTR_SW_WAR
	.align		4
.L_131:
        /*0064*/ 	.byte	0x04, 0x36
        /*0066*/ 	.short	(.L_133 - .L_132)
.L_132:
        /*0068*/ 	.word	0x00000008
.L_133:


//--------------------- .nv.info.vector_exp_kernel --------------------------
	.section	.nv.info.vector_exp_kernel,"",@"SHT_CUDA_INFO"
	.sectionflags	@""
	.align	4


	//----- nvinfo : EIATTR_CUDA_API_VERSION
	.align		4
        /*0000*/ 	.byte	0x04, 0x37
        /*0002*/ 	.short	(.L_135 - .L_134)
.L_134:
        /*0004*/ 	.word	0x00000082


	//----- nvinfo : EIATTR_KPARAM_INFO
	.align		4
.L_135:
        /*0008*/ 	.byte	0x04, 0x17
        /*000a*/ 	.short	(.L_137 - .L_136)
.L_136:
        /*000c*/ 	.word	0x00000000
        /*0010*/ 	.short	0x0002
        /*0012*/ 	.short	0x0010
        /*0014*/ 	.byte	0x00, 0xf0, 0x11, 0x00


	//----- nvinfo : EIATTR_KPARAM_INFO
	.align		4
.L_137:
        /*0018*/ 	.byte	0x04, 0x17
        /*001a*/ 	.short	(.L_139 - .L_138)
.L_138:
        /*001c*/ 	.word	0x00000000
        /*0020*/ 	.short	0x0001
        /*0022*/ 	.short	0x0008
        /*0024*/ 	.byte	0x00, 0xf5, 0x21, 0x00


	//----- nvinfo : EIATTR_KPARAM_INFO
	.align		4
.L_139:
        /*0028*/ 	.byte	0x04, 0x17
        /*002a*/ 	.short	(.L_141 - .L_140)
.L_140:
        /*002c*/ 	.word	0x00000000
        /*0030*/ 	.short	0x0000
        /*0032*/ 	.short	0x0000
        /*0034*/ 	.byte	0x00, 0xf5, 0x21, 0x00


	//----- nvinfo : EIATTR_SPARSE_MMA_MASK
	.align		4
.L_141:
        /*0038*/ 	.byte	0x03, 0x50
        /*003a*/ 	.short	0x0000


	//----- nvinfo : EIATTR_MAXREG_COUNT
	.align		4
        /*003c*/ 	.byte	0x03, 0x1b
        /*003e*/ 	.short	0x00ff


	//----- nvinfo : EIATTR_MERCURY_ISA_VERSION
	.align		4
        /*0040*/ 	.byte	0x03, 0x5f
        /*0042*/ 	.short	0x0101


	//----- nvinfo : EIATTR_VRC_CTA_INIT_COUNT
	.align		4
        /*0044*/ 	.byte	0x02, 0x4a
	.zero		1
	.zero		1


	//----- nvinfo : EIATTR_EXIT_INSTR_OFFSETS
	.align		4
        /*0048*/ 	.byte	0x04, 0x1c
        /*004a*/ 	.short	(.L_143 - .L_142)


	//   ....[0]....
.L_142:
        /*004c*/ 	.word	0x00000070


	//   ....[1]....
        /*0050*/ 	.word	0x00000190


	//----- nvinfo : EIATTR_CBANK_PARAM_SIZE
	.align		4
.L_143:
        /*0054*/ 	.byte	0x03, 0x19
        /*0056*/ 	.short	0x0014


	//----- nvinfo : EIATTR_PARAM_CBANK
	.align		4
        /*0058*/ 	.byte	0x04, 0x0a
        /*005a*/ 	.short	(.L_145 - .L_144)
	.align		4
.L_144:
        /*005c*/ 	.word	index@(.nv.constant0.vector_exp_kernel)
        /*0060*/ 	.short	0x0380
        /*0062*/ 	.short	0x0014


	//----- nvinfo : EIATTR_SW_WAR
	.align		4
.L_145:
        /*0064*/ 	.byte	0x04, 0x36
        /*0066*/ 	.short	(.L_147 - .L_146)
.L_146:
        /*0068*/ 	.word	0x00000008
.L_147:


//--------------------- .nv.info.vector_div_kernel --------------------------
	.section	.nv.info.vector_div_kernel,"",@"SHT_CUDA_INFO"
	.sectionflags	@""
	.align	4


	//----- nvinfo : EIATTR_CUDA_API_VERSION
	.align		4
        /*0000*/ 	.byte	0x04, 0x37
        /*0002*/ 	.short	(.L_149 - .L_148)
.L_148:
        /*0004*/ 	.word	0x00000082


	//----- nvinfo : EIATTR_KPARAM_INFO
	.align		4
.L_149:
        /*0008*/ 	.byte	0x04, 0x17
        /*000a*/ 	.short	(.L_151 - .L_150)
.L_150:
        /*000c*/ 	.word	0x00000000
        /*0010*/ 	.short	0x0003
        /*0012*/ 	.short	0x0018
        /*0014*/ 	.byte	0x00, 0xf0, 0x11, 0x00


	//----- nvinfo : EIATTR_KPARAM_INFO
	.align		4
.L_151:
        /*0018*/ 	.byte	0x04, 0x17
        /*001a*/ 	.short	(.L_153 - .L_152)
.L_152:
        /*001c*/ 	.word	0x00000000
        /*0020*/ 	.short	0x0002
        /*0022*/ 	.short	0x0010
        /*0024*/ 	.byte	0x00, 0xf5, 0x21, 0x00


	//----- nvinfo : EIATTR_KPARAM_INFO
	.align		4
.L_153:
        /*0028*/ 	.byte	0x04, 0x17
        /*002a*/ 	.short	(.L_155 - .L_154)
.L_154:
        /*002c*/ 	.word	0x00000000
        /*0030*/ 	.short	0x0001
        /*0032*/ 	.short	0x0008
        /*0034*/ 	.byte	0x00, 0xf5, 0x21, 0x00


	//----- nvinfo : EIATTR_KPARAM_INFO
	.align		4
.L_155:
        /*0038*/ 	.byte	0x04, 0x17
        /*003a*/ 	.short	(.L_157 - .L_156)
.L_156:
        /*003c*/ 	.word	0x00000000
        /*0040*/ 	.short	0x0000
        /*0042*/ 	.short	0x0000
        /*0044*/ 	.byte	0x00, 0xf5, 0x21, 0x00


	//----- nvinfo : EIATTR_SPARSE_MMA_MASK
	.align		4
.L_157:
        /*0048*/ 	.byte	0x03, 0x50
        /*004a*/ 	.short	0x0000


	//----- nvinfo : EIATTR_MAXREG_COUNT
	.align		4
        /*004c*/ 	.byte	0x03, 0x1b
        /*004e*/ 	.short	0x00ff


	//----- nvinfo : EIATTR_MERCURY_ISA_VERSION
	.align		4
        /*0050*/ 	.byte	0x03, 0x5f
        /*0052*/ 	.short	0x0101


	//----- nvinfo : EIATTR_VRC_CTA_INIT_COUNT
	.align		4
        /*0054*/ 	.byte	0x02, 0x4a
	.zero		1
	.zero		1


	//----- nvinfo : EIATTR_EXIT_INSTR_OFFSETS
	.align		4
        /*0058*/ 	.byte	0x04, 0x1c
        /*005a*/ 	.short	(.L_159 - .L_158)


	//   ....[0]....
.L_158:
        /*005c*/ 	.word	0x00000070


	//   ....[1]....
        /*0060*/ 	.word	0x000001f0


	//----- nvinfo : EIATTR_CRS_STACK_SIZE
	.align		4
.L_159:
        /*0064*/ 	.byte	0x04, 0x1e
        /*0066*/ 	.short	(.L_161 - .L_160)
.L_160:
        /*0068*/ 	.word	0x00000000


	//----- nvinfo : EIATTR_CBANK_PARAM_SIZE
	.align		4
.L_161:
        /*006c*/ 	.byte	0x03, 0x19
        /*006e*/ 	.short	0x001c


	//----- nvinfo : EIATTR_PARAM_CBANK
	.align		4
        /*0070*/ 	.byte	0x04, 0x0a
        /*0072*/ 	.short	(.L_163 - .L_162)
	.align		4
.L_162:
        /*0074*/ 	.word	index@(.nv.constant0.vector_div_kernel)
        /*0078*/ 	.short	0x0380
        /*007a*/ 	.short	0x001c


	//----- nvinfo : EIATTR_SW_WAR
	.align		4
.L_163:
        /*007c*/ 	.byte	0x04, 0x36
        /*007e*/ 	.short	(.L_165 - .L_164)
.L_164:
        /*0080*/ 	.word	0x00000008
.L_165:


//--------------------- .nv.info.vector_sub_kernel --------------------------
	.section	.nv.info.vector_sub_kernel,"",@"SHT_CUDA_INFO"
	.sectionflags	@""
	.align	4


	//----- nvinfo : EIATTR_CUDA_API_VERSION
	.align		4
        /*0000*/ 	.byte	0x04, 0x37
        /*0002*/ 	.short	(.L_167 - .L_166)
.L_166:
        /*0004*/ 	.word	0x00000082


	//----- nvinfo : EIATTR_KPARAM_INFO
	.align		4
.L_167:
        /*0008*/ 	.byte	0x04, 0x17
        /*000a*/ 	.short	(.L_169 - .L_168)
.L_168:
        /*000c*/ 	.word	0x00000000
        /*0010*/ 	.short	0x0003
        /*0012*/ 	.short	0x0018
        /*0014*/ 	.byte	0x00, 0xf0, 0x11, 0x00


	//----- nvinfo : EIATTR_KPARAM_INFO
	.align		4
.L_169:
        /*0018*/ 	.byte	0x04, 0x17
        /*001a*/ 	.short	(.L_171 - .L_170)
.L_170:
        /*001c*/ 	.word	0x00000000
        /*0020*/ 	.short	0x0002
        /*0022*/ 	.short	0x0010
        /*0024*/ 	.byte	0x00, 0xf5, 0x21, 0x00


	//----- nvinfo : EIATTR_KPARAM_INFO
	.align		4
.L_171:
        /*0028*/ 	.byte	0x04, 0x17
        /*002a*/ 	.short	(.L_173 - .L_172)
.L_172:
        /*002c*/ 	.word	0x00000000
        /*0030*/ 	.short	0x0001
        /*0032*/ 	.short	0x0008
        /*0034*/ 	.byte	0x00, 0xf5, 0x21, 0x00


	//----- nvinfo : EIATTR_KPARAM_INFO
	.align		4
.L_173:
        /*0038*/ 	.byte	0x04, 0x17
        /*003a*/ 	.short	(.L_175 - .L_174)
.L_174:
        /*003c*/ 	.word	0x00000000
        /*0040*/ 	.short	0x0000
        /*0042*/ 	.short	0x0000
        /*0044*/ 	.byte	0x00, 0xf5, 0x21, 0x00


	//----- nvinfo : EIATTR_SPARSE_MMA_MASK
	.align		4
.L_175:
        /*0048*/ 	.byte	0x03, 0x50
        /*004a*/ 	.short	0x0000


	//----- nvinfo : EIATTR_MAXREG_COUNT
	.align		4
        /*004c*/ 	.byte	0x03, 0x1b
        /*004e*/ 	.short	0x00ff


	//----- nvinfo : EIATTR_MERCURY_ISA_VERSION
	.align		4
        /*0050*/ 	.byte	0x03, 0x5f
        /*0052*/ 	.short	0x0101


	//----- nvinfo : EIATTR_VRC_CTA_INIT_COUNT
	.align		4
        /*0054*/ 	.byte	0x02, 0x4a
	.zero		1
	.zero		1


	//----- nvinfo : EIATTR_EXIT_INSTR_OFFSETS
	.align		4
        /*0058*/ 	.byte	0x04, 0x1c
        /*005a*/ 	.short	(.L_177 - .L_176)


	//   ....[0]....
.L_176:
        /*005c*/ 	.word	0x00000070


	//   ....[1]....
        /*0060*/ 	.word	0x00000130


	//----- nvinfo : EIATTR_CBANK_PARAM_SIZE
	.align		4
.L_177:
        /*0064*/ 	.byte	0x03, 0x19
        /*0066*/ 	.short	0x001c


	//----- nvinfo : EIATTR_PARAM_CBANK
	.align		4
        /*0068*/ 	.byte	0x04, 0x0a
        /*006a*/ 	.short	(.L_179 - .L_178)
	.align		4
.L_178:
        /*006c*/ 	.word	index@(.nv.constant0.vector_sub_kernel)
        /*0070*/ 	.short	0x0380
        /*0072*/ 	.short	0x001c


	//----- nvinfo : EIATTR_SW_WAR
	.align		4
.L_179:
        /*0074*/ 	.byte	0x04, 0x36
        /*0076*/ 	.short	(.L_181 - .L_180)
.L_180:
        /*0078*/ 	.word	0x00000008
.L_181:


//--------------------- .nv.callgraph             --------------------------
	.section	.nv.callgraph,"",@"SHT_CUDA_CALLGRAPH"
	.align	4
	.sectionentsize	8
	.align		4
        /*0000*/ 	.word	0x00000000
	.align		4
        /*0004*/ 	.word	0xffffffff
	.align		4
        /*0008*/ 	.word	0x00000000
	.align		4
        /*000c*/ 	.word	0xfffffffe
	.align		4
        /*0010*/ 	.word	0x00000000
	.align		4
        /*0014*/ 	.word	0xfffffffd
	.align		4
        /*0018*/ 	.word	0x00000000
	.align		4
        /*001c*/ 	.word	0xfffffffc


//--------------------- .text.vector_reduce_sum_kernel --------------------------
	.section	.text.vector_reduce_sum_kernel,"ax",@progbits
	.align	128
        .global         vector_reduce_sum_kernel
        .type           vector_reduce_sum_kernel,@function
        .size           vector_reduce_sum_kernel,(.L_x_35 - vector_reduce_sum_kernel)
        .other          vector_reduce_sum_kernel,@"STO_CUDA_ENTRY STV_DEFAULT"
vector_reduce_sum_kernel:
.text.vector_reduce_sum_kernel:
[----:B------:R-:W-:Y:S01]  /*0000*/  LDC R1, c[0x0][0x37c] ;  /* 0x0000df00ff017b82 */ /* 0x000fe20000000800 */
[----:B------:R-:W0:Y:S01]  /*0010*/  S2R R6, SR_TID.X ;  /* 0x0000000000067919 */ /* 0x000e220000002100 */
[----:B------:R-:W0:Y:S01]  /*0020*/  LDCU UR8, c[0x0][0x360] ;  /* 0x00006c00ff0877ac */ /* 0x000e220008000800 */
[----:B------:R-:W-:Y:S01]  /*0030*/  IMAD.MOV.U32 R4, RZ, RZ, RZ ;  /* 0x000000ffff047224 */ /* 0x000fe200078e00ff */
[----:B------:R-:W0:Y:S01]  /*0040*/  S2R R7, SR_CTAID.X ;  /* 0x0000000000077919 */ /* 0x000e220000002500 */
[----:B------:R-:W1:Y:S01]  /*0050*/  LDCU UR4, c[0x0][0x390] ;  /* 0x00007200ff0477ac */ /* 0x000e620008000800 */
[----:B------:R-:W2:Y:S01]  /*0060*/  LDCU.64 UR6, c[0x0][0x358] ;  /* 0x00006b00ff0677ac */ /* 0x000ea20008000a00 */
[----:B0-----:R-:W-:-:S05]  /*0070*/  IMAD R5, R7, UR8, R6 ;  /* 0x0000000807057c24 */ /* 0x001fca000f8e0206 */
[----:B-1----:R-:W-:-:S13]  /*0080*/  ISETP.GE.AND P0, PT, R5, UR4, PT ;  /* 0x0000000405007c0c */ /* 0x002fda000bf06270 */
[----:B------:R-:W0:Y:S02]  /*0090*/  @!P0 LDC.64 R2, c[0x0][0x388] ;  /* 0x0000e200ff028b82 */ /* 0x000e240000000a00 */
[----:B0-----:R-:W-:-:S05]  /*00a0*/  @!P0 IMAD.WIDE R2, R5, 0x4, R2 ;  /* 0x0000000405028825 */ /* 0x001fca00078e0202 */
[----:B--2---:R-:W2:Y:S01]  /*00b0*/  @!P0 LDG.E R4, desc[UR6][R2.64] ;  /* 0x0000000602048981 */ /* 0x004ea2000c1e1900 */
[----:B------:R-:W0:Y:S01]  /*00c0*/  S2UR UR5, SR_CgaCtaId ;  /* 0x00000000000579c3 */ /* 0x000e220000008800 */
[----:B------:R-:W-:Y:S01]  /*00d0*/  IMAD.U32 R0, RZ, RZ, UR8 ;  /* 0x00000008ff007e24 */ /* 0x000fe2000f8e00ff */
[----:B------:R-:W-:Y:S01]  /*00e0*/  UMOV UR4, 0x400 ;  /* 0x0000040000047882 */ /* 0x000fe20000000000 */
[----:B------:R-:W-:-:S03]  /*00f0*/  ISETP.NE.AND P0, PT, R6, RZ, PT ;  /* 0x000000ff0600720c */ /* 0x000fc60003f05270 */
[----:B------:R-:W-:Y:S01]  /*0100*/  ISETP.GE.U32.AND P1, PT, R0, 0x2, PT ;  /* 0x000000020000780c */ /* 0x000fe20003f26070 */
[----:B0-----:R-:W-:-:S06]  /*0110*/  ULEA UR4, UR5, UR4, 0x18 ;  /* 0x0000000405047291 */ /* 0x001fcc000f8ec0ff */
[----:B------:R-:W-:-:S05]  /*0120*/  LEA R5, R6, UR4, 0x2 ;  /* 0x0000000406057c11 */ /* 0x000fca000f8e10ff */
[----:B--2---:R0:W-:Y:S01]  /*0130*/  STS [R5], R4 ;  /* 0x0000000405007388 */ /* 0x0041e20000000800 */
[----:B------:R-:W-:Y:S06]  /*0140*/  BAR.SYNC.DEFER_BLOCKING 0x0 ;  /* 0x0000000000007b1d */ /* 0x000fec0000010000 */
[----:B------:R-:W-:Y:S05]  /*0150*/  @!P1 BRA `(.L_x_0) ;  /* 0x00000000002c9947 */ /* 0x000fea0003800000 */
.L_x_1:
[----:B------:R-:W-:-:S04]  /*0160*/  SHF.R.U32.HI R8, RZ, 0x1, R0 ;  /* 0x00000001ff087819 */ /* 0x000fc80000011600 */
[----:B------:R-:W-:-:S13]  /*0170*/  ISETP.GE.U32.AND P1, PT, R6, R8, PT ;  /* 0x000000080600720c */ /* 0x000fda0003f26070 */
[----:B------:R-:W-:Y:S01]  /*0180*/  @!P1 LEA R2, R8, R5, 0x2 ;  /* 0x0000000508029211 */ /* 0x000fe200078e10ff */
[----:B------:R-:W-:Y:S05]  /*0190*/  @!P1 LDS R3, [R5] ;  /* 0x0000000005039984 */ /* 0x000fea0000000800 */
[----:B------:R-:W0:Y:S02]  /*01a0*/  @!P1 LDS R2, [R2] ;  /* 0x0000000002029984 */ /* 0x000e240000000800 */
[----:B0-----:R-:W-:-:S05]  /*01b0*/  @!P1 FADD R4, R2, R3 ;  /* 0x0000000302049221 */ /* 0x001fca0000000000 */
[----:B------:R1:W-:Y:S01]  /*01c0*/  @!P1 STS [R5], R4 ;  /* 0x0000000405009388 */ /* 0x0003e20000000800 */
[----:B------:R-:W-:Y:S01]  /*01d0*/  BAR.SYNC.DEFER_BLOCKING 0x0 ;  /* 0x0000000000007b1d */ /* 0x000fe20000010000 */
[----:B------:R-:W-:Y:S01]  /*01e0*/  ISETP.GT.U32.AND P1, PT, R0, 0x3, PT ;  /* 0x000000030000780c */ /* 0x000fe20003f24070 */
[----:B------:R-:W-:-:S12]  /*01f0*/  IMAD.MOV.U32 R0, RZ, RZ, R8 ;  /* 0x000000ffff007224 */ /* 0x000fd800078e0008 */
[----:B-1----:R-:W-:Y:S05]  /*0200*/  @P1 BRA `(.L_x_1) ;  /* 0xfffffffc00d41947 */ /* 0x002fea000383ffff */
.L_x_0:
[----:B------:R-:W-:Y:S05]  /*0210*/  @P0 EXIT ;  /* 0x000000000000094d */ /* 0x000fea0003800000 */
[----:B------:R-:W1:Y:S01]  /*0220*/  S2UR UR5, SR_CgaCtaId ;  /* 0x00000000000579c3 */ /* 0x000e620000008800 */
[----:B------:R-:W-:-:S07]  /*0230*/  UMOV UR4, 0x400 ;  /* 0x0000040000047882 */ /* 0x000fce0000000000 */
[----:B------:R-:W2:Y:S01]  /*0240*/  LDC.64 R2, c[0x0][0x380] ;  /* 0x0000e000ff027b82 */ /* 0x000ea20000000a00 */
[----:B-1----:R-:W-:Y:S01]  /*0250*/  ULEA UR4, UR5, UR4, 0x18 ;  /* 0x0000000405047291 */ /* 0x002fe2000f8ec0ff */
[----:B--2---:R-:W-:-:S08]  /*0260*/  IMAD.WIDE.U32 R2, R7, 0x4, R2 ;  /* 0x0000000407027825 */ /* 0x004fd000078e0002 */
[----:B0-----:R-:W0:Y:S04]  /*0270*/  LDS R5, [UR4] ;  /* 0x00000004ff057984 */ /* 0x001e280008000800 */
[----:B0-----:R-:W-:Y:S01]  /*0280*/  STG.E desc[UR6][R2.64], R5 ;  /* 0x0000000502007986 */ /* 0x001fe2000c101906 */
[----:B------:R-:W-:Y:S05]  /*0290*/  EXIT ;  /* 0x000000000000794d */ /* 0x000fea0003800000 */
.L_x_2:
[----:B------:R-:W-:-:S00]  /*02a0*/  BRA `(.L_x_2) ;  /* 0xfffffffc00fc7947 */ /* 0x000fc0000383ffff */
[----:B------:R-:W-:-:S00]  /*02b0*/  NOP ;  /* 0x0000000000007918 */ /* 0x000fc00000000000 */
        /* <DEDUP_REMOVED lines=12> */
.L_x_35:


//--------------------- .text.matrix_multiply_kernel --------------------------
	.section	.text.matrix_multiply_kernel,"ax",@progbits
	.align	128
        .global         matrix_multiply_kernel
        .type           matrix_multiply_kernel,@function
        .size           matrix_multiply_kernel,(.L_x_36 - matrix_multiply_kernel)
        .other          matrix_multiply_kernel,@"STO_CUDA_ENTRY STV_DEFAULT"
matrix_multiply_kernel:
.text.matrix_multiply_kernel:
[----:B------:R-:W-:Y:S01]  /*0000*/  LDC R1, c[0x0][0x37c] ;  /* 0x0000df00ff017b82 */ /* 0x000fe20000000800 */
[----:B------:R-:W0:Y:S07]  /*0010*/  S2R R5, SR_TID.X ;  /* 0x0000000000057919 */ /* 0x000e2e0000002100 */
[----:B------:R-:W1:Y:S01]  /*0020*/  LDC R16, c[0x0][0x364] ;  /* 0x0000d900ff107b82 */ /* 0x000e620000000800 */
[----:B------:R-:W2:Y:S01]  /*0030*/  LDCU UR6, c[0x0][0x398] ;  /* 0x00007300ff0677ac */ /* 0x000ea20008000800 */
[----:B------:R-:W1:Y:S06]  /*0040*/  S2R R3, SR_TID.Y ;  /* 0x0000000000037919 */ /* 0x000e6c0000002200 */
[----:B------:R-:W0:Y:S08]  /*0050*/  S2UR UR5, SR_CTAID.X ;  /* 0x00000000000579c3 */ /* 0x000e300000002500 */
[----:B------:R-:W0:Y:S08]  /*0060*/  LDC R0, c[0x0][0x360] ;  /* 0x0000d800ff007b82 */ /* 0x000e300000000800 */
[----:B------:R-:W1:Y:S08]  /*0070*/  S2UR UR4, SR_CTAID.Y ;  /* 0x00000000000479c3 */ /* 0x000e700000002600 */
[----:B------:R-:W3:Y:S01]  /*0080*/  LDC R17, c[0x0][0x3a0] ;  /* 0x0000e800ff117b82 */ /* 0x000ee20000000800 */
[----:B0-----:R-:W-:-:S02]  /*0090*/  IMAD R0, R0, UR5, R5 ;  /* 0x0000000500007c24 */ /* 0x001fc4000f8e0205 */
[----:B-1----:R-:W-:-:S03]  /*00a0*/  IMAD R16, R16, UR4, R3 ;  /* 0x0000000410107c24 */ /* 0x002fc6000f8e0203 */
[----:B---3--:R-:W-:-:S04]  /*00b0*/  ISETP.GE.AND P0, PT, R0, R17, PT ;  /* 0x000000110000720c */ /* 0x008fc80003f06270 */
[----:B--2---:R-:W-:-:S13]  /*00c0*/  ISETP.GE.OR P0, PT, R16, UR6, P0 ;  /* 0x0000000610007c0c */ /* 0x004fda0008706670 */
[----:B------:R-:W-:Y:S05]  /*00d0*/  @P0 EXIT ;  /* 0x000000000000094d */ /* 0x000fea0003800000 */
[----:B------:R-:W0:Y:S01]  /*00e0*/  LDC R19, c[0x0][0x39c] ;  /* 0x0000e700ff137b82 */ /* 0x000e220000000800 */
[----:B------:R-:W1:Y:S01]  /*00f0*/  LDCU.64 UR4, c[0x0][0x358] ;  /* 0x00006b00ff0477ac */ /* 0x000e620008000a00 */
[----:B------:R-:W-:Y:S01]  /*0100*/  HFMA2 R24, -RZ, RZ, 0, 0 ;  /* 0x00000000ff187431 */ /* 0x000fe200000001ff */
[----:B0-----:R-:W-:-:S13]  /*0110*/  ISETP.GE.AND P0, PT, R19, 0x1, PT ;  /* 0x000000011300780c */ /* 0x001fda0003f06270 */
[----:B-1----:R-:W-:Y:S05]  /*0120*/  @!P0 BRA `(.L_x_3) ;  /* 0x0000000400e08947 */ /* 0x002fea0003800000 */
[C---:B------:R-:W-:Y:S01]  /*0130*/  ISETP.GE.U32.AND P1, PT, R19.reuse, 0x8, PT ;  /* 0x000000081300780c */ /* 0x040fe20003f26070 */
[----:B------:R-:W-:Y:S01]  /*0140*/  IMAD R20, R16, R19, RZ ;  /* 0x0000001310147224 */ /* 0x000fe200078e02ff */
[----:B------:R-:W-:Y:S02]  /*0150*/  LOP3.LUT R27, R19, 0x7, RZ, 0xc0, !PT ;  /* 0x00000007131b7812 */ /* 0x000fe400078ec0ff */
[----:B------:R-:W-:Y:S02]  /*0160*/  MOV R24, RZ ;  /* 0x000000ff00187202 */ /* 0x000fe40000000f00 */
[----:B------:R-:W-:Y:S02]  /*0170*/  ISETP.NE.AND P0, PT, R27, RZ, PT ;  /* 0x000000ff1b00720c */ /* 0x000fe40003f05270 */
[----:B------:R-:W-:-:S05]  /*0180*/  MOV R21, RZ ;  /* 0x000000ff00157202 */ /* 0x000fca0000000f00 */
[----:B------:R-:W-:Y:S06]  /*0190*/  @!P1 BRA `(.L_x_4) ;  /* 0x0000000000c49947 */ /* 0x000fec0003800000 */
[----:B------:R-:W0:Y:S01]  /*01a0*/  LDC.64 R2, c[0x0][0x388] ;  /* 0x0000e200ff027b82 */ /* 0x000e220000000a00 */
[----:B------:R-:W-:Y:S02]  /*01b0*/  LOP3.LUT R21, R19, 0x7ffffff8, RZ, 0xc0, !PT ;  /* 0x7ffffff813157812 */ /* 0x000fe400078ec0ff */
[----:B------:R-:W-:Y:S02]  /*01c0*/  MOV R24, RZ ;  /* 0x000000ff00187202 */ /* 0x000fe40000000f00 */
[----:B------:R-:W-:Y:S02]  /*01d0*/  MOV R18, R0 ;  /* 0x0000000000127202 */ /* 0x000fe40000000f00 */
[----:B------:R-:W-:Y:S01]  /*01e0*/  IADD3 R22, PT, PT, -R21, RZ, RZ ;  /* 0x000000ff15167210 */ /* 0x000fe20007ffe1ff */
[----:B0-----:R-:W-:-:S03]  /*01f0*/  IMAD.WIDE.U32 R2, R20, 0x4, R2 ;  /* 0x0000000414027825 */ /* 0x001fc600078e0002 */
[----:B------:R-:W-:-:S04]  /*0200*/  IADD3 R4, P1, PT, R2, 0x10, RZ ;  /* 0x0000001002047810 */ /* 0x000fc80007f3e0ff */
[----:B------:R-:W-:-:S09]  /*0210*/  IADD3.X R5, PT, PT, RZ, R3, RZ, P1, !PT ;  /* 0x00000003ff057210 */ /* 0x000fd20000ffe4ff */
.L_x_5:
[----:B------:R-:W0:Y:S01]  /*0220*/  LDC.64 R14, c[0x0][0x390] ;  /* 0x0000e400ff0e7b82 */ /* 0x000e220000000a00 */
[----:B------:R-:W-:Y:S02]  /*0230*/  MOV R2, R4 ;  /* 0x0000000400027202 */ /* 0x000fe40000000f00 */
[----:B------:R-:W-:-:S05]  /*0240*/  MOV R3, R5 ;  /* 0x0000000500037202 */ /* 0x000fca0000000f00 */
[----:B------:R-:W2:Y:S04]  /*0250*/  LDG.E R25, desc[UR4][R2.64+-0x10] ;  /* 0xfffff00402197981 */ /* 0x000ea8000c1e1900 */
[----:B------:R-:W3:Y:S04]  /*0260*/  LDG.E R23, desc[UR4][R2.64+-0xc] ;  /* 0xfffff40402177981 */ /* 0x000ee8000c1e1900 */
[----:B------:R-:W4:Y:S04]  /*0270*/  LDG.E R29, desc[UR4][R2.64+-0x8] ;  /* 0xfffff804021d7981 */ /* 0x000f28000c1e1900 */
[----:B------:R-:W5:Y:S01]  /*0280*/  LDG.E R28, desc[UR4][R2.64+-0x4] ;  /* 0xfffffc04021c7981 */ /* 0x000f62000c1e1900 */
[----:B0-----:R-:W-:-:S05]  /*0290*/  IMAD.WIDE R14, R18, 0x4, R14 ;  /* 0x00000004120e7825 */ /* 0x001fca00078e020e */
[----:B------:R0:W2:Y:S01]  /*02a0*/  LDG.E R26, desc[UR4][R14.64] ;  /* 0x000000040e1a7981 */ /* 0x0000a2000c1e1900 */
[----:B------:R-:W-:-:S04]  /*02b0*/  IMAD.WIDE R12, R17, 0x4, R14 ;  /* 0x00000004110c7825 */ /* 0x000fc800078e020e */
[C---:B------:R-:W-:Y:S02]  /*02c0*/  IMAD.WIDE R4, R17.reuse, 0x4, R12 ;  /* 0x0000000411047825 */ /* 0x040fe400078e020c */
[----:B------:R-:W3:Y:S02]  /*02d0*/  LDG.E R12, desc[UR4][R12.64] ;  /* 0x000000040c0c7981 */ /* 0x000ee4000c1e1900 */
[C---:B------:R-:W-:Y:S02]  /*02e0*/  IMAD.WIDE R8, R17.reuse, 0x4, R4 ;  /* 0x0000000411087825 */ /* 0x040fe400078e0204 */
[----:B------:R-:W4:Y:S02]  /*02f0*/  LDG.E R4, desc[UR4][R4.64] ;  /* 0x0000000404047981 */ /* 0x000f24000c1e1900 */
[C---:B------:R-:W-:Y:S02]  /*0300*/  IMAD.WIDE R6, R17.reuse, 0x4, R8 ;  /* 0x0000000411067825 */ /* 0x040fe400078e0208 */
[----:B------:R-:W5:Y:S02]  /*0310*/  LDG.E R8, desc[UR4][R8.64] ;  /* 0x0000000408087981 */ /* 0x000f64000c1e1900 */
[----:B------:R-:W-:-:S02]  /*0320*/  IMAD.WIDE R10, R17, 0x4, R6 ;  /* 0x00000004110a7825 */ /* 0x000fc400078e0206 */
[----:B------:R-:W5:Y:S04]  /*0330*/  LDG.E R5, desc[UR4][R2.64] ;  /* 0x0000000402057981 */ /* 0x000f68000c1e1900 */
[----:B------:R-:W5:Y:S01]  /*0340*/  LDG.E R6, desc[UR4][R6.64] ;  /* 0x0000000406067981 */ /* 0x000f62000c1e1900 */
[----:B0-----:R-:W-:-:S03]  /*0350*/  IMAD.WIDE R14, R17, 0x4, R10 ;  /* 0x00000004110e7825 */ /* 0x001fc600078e020a */
[----:B------:R-:W5:Y:S04]  /*0360*/  LDG.E R10, desc[UR4][R10.64] ;  /* 0x000000040a0a7981 */ /* 0x000f68000c1e1900 */
[----:B------:R-:W5:Y:S04]  /*0370*/  LDG.E R13, desc[UR4][R14.64] ;  /* 0x000000040e0d7981 */ /* 0x000f68000c1e1900 */
[----:B------:R-:W5:Y:S04]  /*0380*/  LDG.E R7, desc[UR4][R2.64+0x4] ;  /* 0x0000040402077981 */ /* 0x000f68000c1e1900 */
[----:B------:R-:W5:Y:S01]  /*0390*/  LDG.E R9, desc[UR4][R2.64+0xc] ;  /* 0x00000c0402097981 */ /* 0x000f62000c1e1900 */
[----:B--2---:R-:W-:Y:S01]  /*03a0*/  FFMA R26, R25, R26, R24 ;  /* 0x0000001a191a7223 */ /* 0x004fe20000000018 */
[----:B------:R-:W-:-:S02]  /*03b0*/  IMAD.WIDE R24, R17, 0x4, R14 ;  /* 0x0000000411187825 */ /* 0x000fc400078e020e */
[----:B------:R-:W2:Y:S04]  /*03c0*/  LDG.E R14, desc[UR4][R2.64+0x8] ;  /* 0x00000804020e7981 */ /* 0x000ea8000c1e1900 */
[----:B------:R-:W2:Y:S01]  /*03d0*/  LDG.E R24, desc[UR4][R24.64] ;  /* 0x0000000418187981 */ /* 0x000ea2000c1e1900 */
[----:B---3--:R-:W-:Y:S01]  /*03e0*/  FFMA R12, R23, R12, R26 ;  /* 0x0000000c170c7223 */ /* 0x008fe2000000001a */
[----:B------:R-:W-:-:S03]  /*03f0*/  IADD3 R22, PT, PT, R22, 0x8, RZ ;  /* 0x0000000816167810 */ /* 0x000fc60007ffe0ff */
[----:B----4-:R-:W-:Y:S01]  /*0400*/  FFMA R29, R29, R4, R12 ;  /* 0x000000041d1d7223 */ /* 0x010fe2000000000c */
[----:B------:R-:W-:-:S03]  /*0410*/  ISETP.NE.AND P1, PT, R22, RZ, PT ;  /* 0x000000ff1600720c */ /* 0x000fc60003f25270 */
[----:B-----5:R-:W-:Y:S01]  /*0420*/  FFMA R8, R28, R8, R29 ;  /* 0x000000081c087223 */ /* 0x020fe2000000001d */
[----:B------:R-:W-:-:S03]  /*0430*/  IADD3 R4, P2, PT, R2, 0x20, RZ ;  /* 0x0000002002047810 */ /* 0x000fc60007f5e0ff */
[----:B------:R-:W-:Y:S01]  /*0440*/  FFMA R6, R5, R6, R8 ;  /* 0x0000000605067223 */ /* 0x000fe20000000008 */
[----:B------:R-:W-:Y:S02]  /*0450*/  IADD3.X R5, PT, PT, RZ, R3, RZ, P2, !PT ;  /* 0x00000003ff057210 */ /* 0x000fe400017fe4ff */
[----:B------:R-:W-:Y:S01]  /*0460*/  LEA R18, R17, R18, 0x3 ;  /* 0x0000001211127211 */ /* 0x000fe200078e18ff */
[----:B------:R-:W-:-:S04]  /*0470*/  FFMA R7, R7, R10, R6 ;  /* 0x0000000a07077223 */ /* 0x000fc80000000006 */
[----:B--2---:R-:W-:-:S04]  /*0480*/  FFMA R14, R14, R13, R7 ;  /* 0x0000000d0e0e7223 */ /* 0x004fc80000000007 */
[----:B------:R-:W-:Y:S01]  /*0490*/  FFMA R24, R9, R24, R14 ;  /* 0x0000001809187223 */ /* 0x000fe2000000000e */
[----:B------:R-:W-:Y:S06]  /*04a0*/  @P1 BRA `(.L_x_5) ;  /* 0xfffffffc005c1947 */ /* 0x000fec000383ffff */
.L_x_4:
[----:B------:R-:W-:Y:S05]  /*04b0*/  @!P0 BRA `(.L_x_3) ;  /* 0x0000000000fc8947 */ /* 0x000fea0003800000 */
[----:B------:R-:W-:Y:S02]  /*04c0*/  ISETP.GE.U32.AND P1, PT, R27, 0x4, PT ;  /* 0x000000041b00780c */ /* 0x000fe40003f26070 */
[----:B------:R-:W-:-:S04]  /*04d0*/  LOP3.LUT R14, R19, 0x3, RZ, 0xc0, !PT ;  /* 0x00000003130e7812 */ /* 0x000fc800078ec0ff */
[----:B------:R-:W-:-:S07]  /*04e0*/  ISETP.NE.AND P0, PT, R14, RZ, PT ;  /* 0x000000ff0e00720c */ /* 0x000fce0003f05270 */
[----:B------:R-:W-:Y:S06]  /*04f0*/  @!P1 BRA `(.L_x_6) ;  /* 0x00000000006c9947 */ /* 0x000fec0003800000 */
[----:B------:R-:W0:Y:S01]  /*0500*/  LDC.64 R4, c[0x0][0x390] ;  /* 0x0000e400ff047b82 */ /* 0x000e220000000a00 */
[----:B------:R-:W1:Y:S01]  /*0510*/  LDCU.64 UR6, c[0x0][0x388] ;  /* 0x00007100ff0677ac */ /* 0x000e620008000a00 */
[----:B------:R-:W-:Y:S01]  /*0520*/  IMAD R7, R21, R17, R0 ;  /* 0x0000001115077224 */ /* 0x000fe200078e0200 */
[CC--:B------:R-:W-:Y:S02]  /*0530*/  IADD3 R3, PT, PT, R20.reuse, R21.reuse, RZ ;  /* 0x0000001514037210 */ /* 0x0c0fe40007ffe0ff */
[----:B------:R-:W-:-:S03]  /*0540*/  IADD3 R8, P1, PT, R20, R21, RZ ;  /* 0x0000001514087210 */ /* 0x000fc60007f3e0ff */
[----:B------:R-:W2:Y:S01]  /*0550*/  LDC.64 R12, c[0x0][0x388] ;  /* 0x0000e200ff0c7b82 */ /* 0x000ea20000000a00 */
[----:B0-----:R-:W-:-:S04]  /*0560*/  IMAD.WIDE R4, R7, 0x4, R4 ;  /* 0x0000000407047825 */ /* 0x001fc800078e0204 */
[----:B------:R-:W-:Y:S02]  /*0570*/  IMAD.WIDE R6, R17, 0x4, R4 ;  /* 0x0000000411067825 */ /* 0x000fe400078e0204 */
[----:B------:R-:W3:Y:S02]  /*0580*/  LDG.E R4, desc[UR4][R4.64] ;  /* 0x0000000404047981 */ /* 0x000ee4000c1e1900 */
[----:B--2---:R-:W-:Y:S01]  /*0590*/  IMAD.WIDE.U32 R12, R3, 0x4, R12 ;  /* 0x00000004030c7825 */ /* 0x004fe200078e000c */
[----:B------:R-:W-:Y:S02]  /*05a0*/  IADD3.X R3, PT, PT, RZ, RZ, RZ, P1, !PT ;  /* 0x000000ffff037210 */ /* 0x000fe40000ffe4ff */
[----:B-1----:R-:W-:-:S03]  /*05b0*/  LEA R2, P1, R8, UR6, 0x2 ;  /* 0x0000000608027c11 */ /* 0x002fc6000f8210ff */
[----:B------:R-:W3:Y:S01]  /*05c0*/  LDG.E R13, desc[UR4][R12.64] ;  /* 0x000000040c0d7981 */ /* 0x000ee2000c1e1900 */
[----:B------:R-:W-:Y:S01]  /*05d0*/  LEA.HI.X R3, R8, UR7, R3, 0x2, P1 ;  /* 0x0000000708037c11 */ /* 0x000fe200088f1403 */
[C---:B------:R-:W-:Y:S02]  /*05e0*/  IMAD.WIDE R8, R17.reuse, 0x4, R6 ;  /* 0x0000000411087825 */ /* 0x040fe400078e0206 */
[----:B------:R-:W2:Y:S04]  /*05f0*/  LDG.E R6, desc[UR4][R6.64] ;  /* 0x0000000406067981 */ /* 0x000ea8000c1e1900 */
[----:B------:R-:W2:Y:S01]  /*0600*/  LDG.E R15, desc[UR4][R2.64+0x4] ;  /* 0x00000404020f7981 */ /* 0x000ea2000c1e1900 */
[----:B------:R-:W-:-:S03]  /*0610*/  IMAD.WIDE R10, R17, 0x4, R8 ;  /* 0x00000004110a7825 */ /* 0x000fc600078e0208 */
[----:B------:R-:W4:Y:S04]  /*0620*/  LDG.E R22, desc[UR4][R8.64] ;  /* 0x0000000408167981 */ /* 0x000f28000c1e1900 */
[----:B------:R-:W4:Y:S04]  /*0630*/  LDG.E R18, desc[UR4][R2.64+0x8] ;  /* 0x0000080402127981 */ /* 0x000f28000c1e1900 */
[----:B------:R-:W5:Y:S04]  /*0640*/  LDG.E R26, desc[UR4][R2.64+0xc] ;  /* 0x00000c04021a7981 */ /* 0x000f68000c1e1900 */
[----:B------:R-:W5:Y:S01]  /*0650*/  LDG.E R10, desc[UR4][R10.64] ;  /* 0x000000040a0a7981 */ /* 0x000f62000c1e1900 */
[----:B------:R-:W-:Y:S01]  /*0660*/  IADD3 R21, PT, PT, R21, 0x4, RZ ;  /* 0x0000000415157810 */ /* 0x000fe20007ffe0ff */
[----:B---3--:R-:W-:-:S04]  /*0670*/  FFMA R24, R13, R4, R24 ;  /* 0x000000040d187223 */ /* 0x008fc80000000018 */
[----:B--2---:R-:W-:-:S04]  /*0680*/  FFMA R15, R15, R6, R24 ;  /* 0x000000060f0f7223 */ /* 0x004fc80000000018 */
[----:B----4-:R-:W-:-:S04]  /*0690*/  FFMA R15, R18, R22, R15 ;  /* 0x00000016120f7223 */ /* 0x010fc8000000000f */
[----:B-----5:R-:W-:-:S07]  /*06a0*/  FFMA R24, R26, R10, R15 ;  /* 0x0000000a1a187223 */ /* 0x020fce000000000f */
.L_x_6:
[----:B------:R-:W-:Y:S05]  /*06b0*/  @!P0 BRA `(.L_x_3) ;  /* 0x00000000007c8947 */ /* 0x000fea0003800000 */
[----:B------:R-:W-:Y:S02]  /*06c0*/  ISETP.NE.AND P1, PT, R14, 0x1, PT ;  /* 0x000000010e00780c */ /* 0x000fe40003f25270 */
[----:B------:R-:W-:-:S04]  /*06d0*/  LOP3.LUT R19, R19, 0x1, RZ, 0xc0, !PT ;  /* 0x0000000113137812 */ /* 0x000fc800078ec0ff */
[----:B------:R-:W-:-:S07]  /*06e0*/  ISETP.NE.U32.AND P0, PT, R19, 0x1, PT ;  /* 0x000000011300780c */ /* 0x000fce0003f05070 */
[----:B------:R-:W0:Y:S01]  /*06f0*/  @P1 LDC.64 R10, c[0x0][0x388] ;  /* 0x0000e200ff0a1b82 */ /* 0x000e220000000a00 */
[CC--:B------:R-:W-:Y:S02]  /*0700*/  @P1 IADD3 R13, PT, PT, R20.reuse, R21.reuse, RZ ;  /* 0x00000015140d1210 */ /* 0x0c0fe40007ffe0ff */
[----:B------:R-:W-:-:S04]  /*0710*/  @P1 IADD3 R12, P2, PT, R20, R21, RZ ;  /* 0x00000015140c1210 */ /* 0x000fc80007f5e0ff */
[----:B------:R-:W-:Y:S01]  /*0720*/  @P1 IADD3.X R14, PT, PT, RZ, RZ, RZ, P2, !PT ;  /* 0x000000ffff0e1210 */ /* 0x000fe200017fe4ff */
[----:B------:R-:W1:Y:S08]  /*0730*/  @P1 LDC.64 R8, c[0x0][0x390] ;  /* 0x0000e400ff081b82 */ /* 0x000e700000000a00 */
[----:B------:R-:W2:Y:S08]  /*0740*/  @P1 LDC.64 R6, c[0x0][0x388] ;  /* 0x0000e200ff061b82 */ /* 0x000eb00000000a00 */
[----:B------:R-:W3:Y:S01]  /*0750*/  @!P0 LDC.64 R4, c[0x0][0x388] ;  /* 0x0000e200ff048b82 */ /* 0x000ee20000000a00 */
[----:B0-----:R-:W-:-:S04]  /*0760*/  @P1 IMAD.WIDE.U32 R10, R13, 0x4, R10 ;  /* 0x000000040d0a1825 */ /* 0x001fc800078e000a */
[C---:B------:R-:W-:Y:S01]  /*0770*/  @P1 IMAD R13, R21.reuse, R17, R0 ;  /* 0x00000011150d1224 */ /* 0x040fe200078e0200 */
[----:B------:R-:W-:Y:S01]  /*0780*/  @P1 IADD3 R21, PT, PT, R21, 0x2, RZ ;  /* 0x0000000215151810 */ /* 0x000fe20007ffe0ff */
[----:B------:R-:W4:Y:S01]  /*0790*/  @P1 LDG.E R11, desc[UR4][R10.64] ;  /* 0x000000040a0b1981 */ /* 0x000f22000c1e1900 */
[----:B------:R-:W0:Y:S01]  /*07a0*/  @!P0 LDC.64 R2, c[0x0][0x390] ;  /* 0x0000e400ff028b82 */ /* 0x000e220000000a00 */
[----:B-1----:R-:W-:Y:S01]  /*07b0*/  @P1 IMAD.WIDE R8, R13, 0x4, R8 ;  /* 0x000000040d081825 */ /* 0x002fe200078e0208 */
[----:B------:R-:W-:Y:S02]  /*07c0*/  @!P0 IADD3 R15, PT, PT, R20, R21, RZ ;  /* 0x00000015140f8210 */ /* 0x000fe40007ffe0ff */
[----:B--2---:R-:W-:Y:S01]  /*07d0*/  @P1 LEA R6, P2, R12, R6, 0x2 ;  /* 0x000000060c061211 */ /* 0x004fe200078410ff */
[----:B------:R-:W-:-:S03]  /*07e0*/  @!P0 IMAD R21, R21, R17, R0 ;  /* 0x0000001115158224 */ /* 0x000fc600078e0200 */
[----:B------:R-:W-:Y:S01]  /*07f0*/  @P1 LEA.HI.X R7, R12, R7, R14, 0x2, P2 ;  /* 0x000000070c071211 */ /* 0x000fe200010f140e */
[----:B------:R-:W-:Y:S01]  /*0800*/  @P1 IMAD.WIDE R12, R17, 0x4, R8 ;  /* 0x00000004110c1825 */ /* 0x000fe200078e0208 */
[----:B------:R-:W4:Y:S03]  /*0810*/  @P1 LDG.E R14, desc[UR4][R8.64] ;  /* 0x00000004080e1981 */ /* 0x000f26000c1e1900 */
[----:B---3--:R-:W-:Y:S01]  /*0820*/  @!P0 IMAD.WIDE.U32 R4, R15, 0x4, R4 ;  /* 0x000000040f048825 */ /* 0x008fe200078e0004 */
[----:B------:R-:W2:Y:S04]  /*0830*/  @P1 LDG.E R6, desc[UR4][R6.64+0x4] ;  /* 0x0000040406061981 */ /* 0x000ea8000c1e1900 */
[----:B------:R-:W2:Y:S01]  /*0840*/  @P1 LDG.E R12, desc[UR4][R12.64] ;  /* 0x000000040c0c1981 */ /* 0x000ea2000c1e1900 */
[----:B0-----:R-:W-:-:S03]  /*0850*/  @!P0 IMAD.WIDE R2, R21, 0x4, R2 ;  /* 0x0000000415028825 */ /* 0x001fc600078e0202 */
[----:B------:R-:W3:Y:S04]  /*0860*/  @!P0 LDG.E R5, desc[UR4][R4.64] ;  /* 0x0000000404058981 */ /* 0x000ee8000c1e1900 */
[----:B------:R-:W3:Y:S01]  /*0870*/  @!P0 LDG.E R2, desc[UR4][R2.64] ;  /* 0x0000000402028981 */ /* 0x000ee2000c1e1900 */
[----:B----4-:R-:W-:-:S04]  /*0880*/  @P1 FFMA R11, R11, R14, R24 ;  /* 0x0000000e0b0b1223 */ /* 0x010fc80000000018 */
[----:B--2---:R-:W-:-:S04]  /*0890*/  @P1 FFMA R24, R6, R12, R11 ;  /* 0x0000000c06181223 */ /* 0x004fc8000000000b */
[----:B---3--:R-:W-:-:S07]  /*08a0*/  @!P0 FFMA R24, R5, R2, R24 ;  /* 0x0000000205188223 */ /* 0x008fce0000000018 */
.L_x_3:
[----:B------:R-:W0:Y:S01]  /*08b0*/  LDC.64 R2, c[0x0][0x380] ;  /* 0x0000e000ff027b82 */ /* 0x000e220000000a00 */
[----:B------:R-:W-:-:S04]  /*08c0*/  IMAD R17, R16, R17, R0 ;  /* 0x0000001110117224 */ /* 0x000fc800078e0200 */
[----:B0-----:R-:W-:-:S05]  /*08d0*/  IMAD.WIDE R2, R17, 0x4, R2 ;  /* 0x0000000411027825 */ /* 0x001fca00078e0202 */
[----:B------:R-:W-:Y:S01]  /*08e0*/  STG.E desc[UR4][R2.64], R24 ;  /* 0x0000001802007986 */ /* 0x000fe2000c101904 */
[----:B------:R-:W-:Y:S05]  /*08f0*/  EXIT ;  /* 0x000000000000794d */ /* 0x000fea0003800000 */
.L_x_7:
        /* <DEDUP_REMOVED lines=16> */
.L_x_36:


//--------------------- .text.vector_sqrt_kernel  --------------------------
	.section	.text.vector_sqrt_kernel,"ax",@progbits
	.align	128
        .global         vector_sqrt_kernel
        .type           vector_sqrt_kernel,@function
        .size           vector_sqrt_kernel,(.L_x_33 - vector_sqrt_kernel)
        .other          vector_sqrt_kernel,@"STO_CUDA_ENTRY STV_DEFAULT"
vector_sqrt_kernel:
.text.vector_sqrt_kernel:
[----:B------:R-:W-:Y:S01]  /*0000*/  LDC R1, c[0x0][0x37c] ;  /* 0x0000df00ff017b82 */ /* 0x000fe20000000800 */
[----:B------:R-:W0:Y:S07]  /*0010*/  S2R R0, SR_TID.X ;  /* 0x0000000000007919 */ /* 0x000e2e0000002100 */
[----:B------:R-:W0:Y:S01]  /*0020*/  S2UR UR4, SR_CTAID.X ;  /* 0x00000000000479c3 */ /* 0x000e220000002500 */
[----:B------:R-:W1:Y:S07]  /*0030*/  LDCU UR5, c[0x0][0x390] ;  /* 0x00007200ff0577ac */ /* 0x000e6e0008000800 */
[----:B------:R-:W0:Y:S02]  /*0040*/  LDC R5, c[0x0][0x360] ;  /* 0x0000d800ff057b82 */ /* 0x000e240000000800 */
[----:B0-----:R-:W-:-:S05]  /*0050*/  IMAD R5, R5, UR4, R0 ;  /* 0x0000000405057c24 */ /* 0x001fca000f8e0200 */
[----:B-1----:R-:W-:-:S13]  /*0060*/  ISETP.GE.AND P0, PT, R5, UR5, PT ;  /* 0x0000000505007c0c */ /* 0x002fda000bf06270 */
[----:B------:R-:W-:Y:S05]  /*0070*/  @P0 EXIT ;  /* 0x000000000000094d */ /* 0x000fea0003800000 */
[----:B------:R-:W0:Y:S01]  /*0080*/  LDC.64 R2, c[0x0][0x388] ;  /* 0x0000e200ff027b82 */ /* 0x000e220000000a00 */
[----:B------:R-:W1:Y:S01]  /*0090*/  LDCU.64 UR4, c[0x0][0x358] ;  /* 0x00006b00ff0477ac */ /* 0x000e620008000a00 */
[----:B0-----:R-:W-:-:S05]  /*00a0*/  IMAD.WIDE R2, R5, 0x4, R2 ;  /* 0x0000000405027825 */ /* 0x001fca00078e0202 */
[----:B-1----:R-:W2:Y:S01]  /*00b0*/  LDG.E R0, desc[UR4][R2.64] ;  /* 0x0000000402007981 */ /* 0x002ea2000c1e1900 */
[----:B------:R-:W-:Y:S01]  /*00c0*/  BSSY.RECONVERGENT B0, `(.L_x_8) ;  /* 0x000000c000007945 */ /* 0x000fe20003800200 */
[----:B--2---:R-:W-:Y:S01]  /*00d0*/  IADD3 R4, PT, PT, R0, -0xd000000, RZ ;  /* 0xf300000000047810 */ /* 0x004fe20007ffe0ff */
[----:B------:R0:W1:Y:S03]  /*00e0*/  MUFU.RSQ R7, R0 ;  /* 0x0000000000077308 */ /* 0x0000660000001400 */
[----:B------:R-:W-:-:S13]  /*00f0*/  ISETP.GT.U32.AND P0, PT, R4, 0x727fffff, PT ;  /* 0x727fffff0400780c */ /* 0x000fda0003f04070 */
[----:B0-----:R-:W-:Y:S05]  /*0100*/  @!P0 BRA `(.L_x_9) ;  /* 0x00000000000c8947 */ /* 0x001fea0003800000 */
[----:B------:R-:W-:-:S07]  /*0110*/  MOV R9, 0x130 ;  /* 0x0000013000097802 */ /* 0x000fce0000000f00 */
[----:B-1----:R-:W-:Y:S05]  /*0120*/  CALL.REL.NOINC `($__internal_0_$__cuda_sm20_sqrt_rn_f32_slowpath) ;  /* 0x0000000000287944 */ /* 0x002fea0003c00000 */
[----:B------:R-:W-:Y:S05]  /*0130*/  BRA `(.L_x_10) ;  /* 0x0000000000107947 */ /* 0x000fea0003800000 */
.L_x_9:
[----:B-1----:R-:W-:Y:S01]  /*0140*/  FMUL.FTZ R3, R0, R7 ;  /* 0x0000000700037220 */ /* 0x002fe20000410000 */
[----:B------:R-:W-:-:S03]  /*0150*/  FMUL.FTZ R7, R7, 0.5 ;  /* 0x3f00000007077820 */ /* 0x000fc60000410000 */
[----:B------:R-:W-:-:S04]  /*0160*/  FFMA R0, -R3, R3, R0 ;  /* 0x0000000303007223 */ /* 0x000fc80000000100 */
[----:B------:R-:W-:-:S07]  /*0170*/  FFMA R7, R0, R7, R3 ;  /* 0x0000000700077223 */ /* 0x000fce0000000003 */
.L_x_10:
[----:B------:R-:W-:Y:S05]  /*0180*/  BSYNC.RECONVERGENT B0 ;  /* 0x0000000000007941 */ /* 0x000fea0003800200 */
.L_x_8:
[----:B------:R-:W0:Y:S02]  /*0190*/  LDC.64 R2, c[0x0][0x380] ;  /* 0x0000e000ff027b82 */ /* 0x000e240000000a00 */
[----:B0-----:R-:W-:-:S05]  /*01a0*/  IMAD.WIDE R2, R5, 0x4, R2 ;  /* 0x0000000405027825 */ /* 0x001fca00078e0202 */
[----:B------:R-:W-:Y:S01]  /*01b0*/  STG.E desc[UR4][R2.64], R7 ;  /* 0x0000000702007986 */ /* 0x000fe2000c101904 */
[----:B------:R-:W-:Y:S05]  /*01c0*/  EXIT ;  /* 0x000000000000794d */ /* 0x000fea0003800000 */
        .weak           $__internal_0_$__cuda_sm20_sqrt_rn_f32_slowpath
        .type           $__internal_0_$__cuda_sm20_sqrt_rn_f32_slowpath,@function
        .size           $__internal_0_$__cuda_sm20_sqrt_rn_f32_slowpath,(.L_x_33 - $__internal_0_$__cuda_sm20_sqrt_rn_f32_slowpath)
$__internal_0_$__cuda_sm20_sqrt_rn_f32_slowpath:
[----:B------:R-:W-:-:S13]  /*01d0*/  LOP3.LUT P0, RZ, R0, 0x7fffffff, RZ, 0xc0, !PT ;  /* 0x7fffffff00ff7812 */ /* 0x000fda000780c0ff */
[----:B------:R-:W-:Y:S01]  /*01e0*/  @!P0 MOV R2, R0 ;  /* 0x0000000000028202 */ /* 0x000fe20000000f00 */
[----:B------:R-:W-:Y:S06]  /*01f0*/  @!P0 BRA `(.L_x_11) ;  /* 0x0000000000408947 */ /* 0x000fec0003800000 */
[----:B------:R-:W-:-:S13]  /*0200*/  FSETP.GEU.FTZ.AND P0, PT, R0, RZ, PT ;  /* 0x000000ff0000720b */ /* 0x000fda0003f1e000 */
[----:B------:R-:W-:Y:S01]  /*0210*/  @!P0 MOV R2, 0x7fffffff ;  /* 0x7fffffff00028802 */ /* 0x000fe20000000f00 */
[----:B------:R-:W-:Y:S06]  /*0220*/  @!P0 BRA `(.L_x_11) ;  /* 0x0000000000348947 */ /* 0x000fec0003800000 */
[----:B------:R-:W-:-:S13]  /*0230*/  FSETP.GTU.FTZ.AND P0, PT, |R0|, +INF , PT ;  /* 0x7f8000000000780b */ /* 0x000fda0003f1c200 */
[----:B------:R-:W-:Y:S01]  /*0240*/  @P0 FADD.FTZ R2, R0, 1 ;  /* 0x3f80000000020421 */ /* 0x000fe20000010000 */
[----:B------:R-:W-:Y:S06]  /*0250*/  @P0 BRA `(.L_x_11) ;  /* 0x0000000000280947 */ /* 0x000fec0003800000 */
[----:B------:R-:W-:-:S13]  /*0260*/  FSETP.NEU.FTZ.AND P0, PT, |R0|, +INF , PT ;  /* 0x7f8000000000780b */ /* 0x000fda0003f1d200 */
[----:B------:R-:W-:-:S04]  /*0270*/  @P0 FFMA R3, R0, 1.84467440737095516160e+19, RZ ;  /* 0x5f80000000030823 */ /* 0x000fc800000000ff */
[----:B------:R-:W0:Y:S02]  /*0280*/  @P0 MUFU.RSQ R2, R3 ;  /* 0x0000000300020308 */ /* 0x000e240000001400 */
[----:B0-----:R-:W-:Y:S01]  /*0290*/  @P0 FMUL.FTZ R4, R3, R2 ;  /* 0x0000000203040220 */ /* 0x001fe20000410000 */
[----:B------:R-:W-:Y:S01]  /*02a0*/  @P0 FMUL.FTZ R8, R2, 0.5 ;  /* 0x3f00000002080820 */ /* 0x000fe20000410000 */
[----:B------:R-:W-:Y:S02]  /*02b0*/  @!P0 MOV R2, R0 ;  /* 0x0000000000028202 */ /* 0x000fe40000000f00 */
[----:B------:R-:W-:-:S04]  /*02c0*/  @P0 FADD.FTZ R6, -R4, -RZ ;  /* 0x800000ff04060221 */ /* 0x000fc80000010100 */
[----:B------:R-:W-:-:S04]  /*02d0*/  @P0 FFMA R7, R4, R6, R3 ;  /* 0x0000000604070223 */ /* 0x000fc80000000003 */
[----:B------:R-:W-:-:S04]  /*02e0*/  @P0 FFMA R7, R7, R8, R4 ;  /* 0x0000000807070223 */ /* 0x000fc80000000004 */
[----:B------:R-:W-:-:S07]  /*02f0*/  @P0 FMUL.FTZ R2, R7, 2.3283064365386962891e-10 ;  /* 0x2f80000007020820 */ /* 0x000fce0000410000 */
.L_x_11:
[----:B------:R-:W-:Y:S01]  /*0300*/  HFMA2 R3, -RZ, RZ, 0, 0 ;  /* 0x00000000ff037431 */ /* 0x000fe200000001ff */
[----:B------:R-:W-:Y:S02]  /*0310*/  MOV R7, R2 ;  /* 0x0000000200077202 */ /* 0x000fe40000000f00 */
[----:B------:R-:W-:-:S04]  /*0320*/  MOV R2, R9 ;  /* 0x0000000900027202 */ /* 0x000fc80000000f00 */
[----:B------:R-:W-:Y:S05]  /*0330*/  RET.REL.NODEC R2 `(vector_sqrt_kernel) ;  /* 0xfffffffc02307950 */ /* 0x000fea0003c3ffff */
.L_x_12:
        /* <DEDUP_REMOVED lines=12> */
.L_x_33:


//--------------------- .text.vector_pow_kernel   --------------------------
	.section	.text.vector_pow_kernel,"ax",@progbits
	.align	128
        .global         vector_pow_kernel
        .type           vector_pow_kernel,@function
        .size           vector_pow_kernel,(.L_x_38 - vector_pow_kernel)
        .other          vector_pow_kernel,@"STO_CUDA_ENTRY STV_DEFAULT"
vector_pow_kernel:
.text.vector_pow_kernel:
        /* <DEDUP_REMOVED lines=10> */
[----:B0-----:R-:W-:-:S06]  /*00a0*/  IMAD.WIDE R2, R0, 0x4, R2 ;  /* 0x0000000400027825 */ /* 0x001fcc00078e0202 */
[----:B-1----:R-:W2:Y:S01]  /*00b0*/  LDG.E R2, desc[UR4][R2.64] ;  /* 0x0000000402027981 */ /* 0x002ea2000c1e1900 */
[----:B------:R-:W-:Y:S01]  /*00c0*/  HFMA2 R9, -RZ, RZ, 0.771484375, 0.21533203125 ;  /* 0x3a2c32e4ff097431 */ /* 0x000fe200000001ff */
[----:B------:R-:W-:Y:S01]  /*00d0*/  BSSY.RECONVERGENT B0, `(.L_x_13) ;  /* 0x000005a000007945 */ /* 0x000fe20003800200 */
[C---:B--2---:R-:W-:Y:S01]  /*00e0*/  FMUL R5, |R2|.reuse, 16777216 ;  /* 0x4b80000002057820 */ /* 0x044fe20000400200 */
[----:B------:R-:W-:-:S04]  /*00f0*/  FSETP.GEU.AND P0, PT, |R2|, 1.175494350822287508e-38, PT ;  /* 0x008000000200780b */ /* 0x000fc80003f0e200 */
[----:B------:R-:W-:Y:S02]  /*0100*/  FSEL R5, R5, |R2|, !P0 ;  /* 0x4000000205057208 */ /* 0x000fe40004000000 */
[----:B------:R-:W-:Y:S02]  /*0110*/  FSEL R3, RZ, -24, P0 ;  /* 0xc1c00000ff037808 */ /* 0x000fe40000000000 */
[----:B------:R-:W-:-:S04]  /*0120*/  IADD3 R4, PT, PT, R5, -0x3f3504f3, RZ ;  /* 0xc0cafb0d05047810 */ /* 0x000fc80007ffe0ff */
[----:B------:R-:W-:-:S04]  /*0130*/  LOP3.LUT R4, R4, 0xff800000, RZ, 0xc0, !PT ;  /* 0xff80000004047812 */ /* 0x000fc800078ec0ff */
[-C--:B------:R-:W-:Y:S02]  /*0140*/  IADD3 R5, PT, PT, R5, -R4.reuse, RZ ;  /* 0x8000000405057210 */ /* 0x080fe40007ffe0ff */
[----:B------:R-:W-:-:S03]  /*0150*/  I2FP.F32.S32 R4, R4 ;  /* 0x0000000400047245 */ /* 0x000fc60000201400 */
[C---:B------:R-:W-:Y:S01]  /*0160*/  FADD R6, R5.reuse, 1 ;  /* 0x3f80000005067421 */ /* 0x040fe20000000000 */
[----:B------:R-:W-:Y:S01]  /*0170*/  FADD R5, R5, -1 ;  /* 0xbf80000005057421 */ /* 0x000fe20000000000 */
[----:B------:R-:W-:-:S03]  /*0180*/  FFMA R3, R4, 1.1920928955078125e-07, R3 ;  /* 0x3400000004037823 */ /* 0x000fc60000000003 */
[----:B------:R-:W-:Y:S01]  /*0190*/  FADD R7, R5, R5 ;  /* 0x0000000505077221 */ /* 0x000fe20000000000 */
[----:B------:R-:W0:Y:S03]  /*01a0*/  MUFU.RCP R6, R6 ;  /* 0x0000000600067308 */ /* 0x000e260000001000 */
[----:B0-----:R-:W-:-:S04]  /*01b0*/  FMUL R8, R6, R7 ;  /* 0x0000000706087220 */ /* 0x001fc80000400000 */
[----:B------:R-:W-:Y:S01]  /*01c0*/  FADD R7, R5, -R8 ;  /* 0x8000000805077221 */ /* 0x000fe20000000000 */
[CC--:B------:R-:W-:Y:S01]  /*01d0*/  FMUL R4, R8.reuse, R8.reuse ;  /* 0x0000000808047220 */ /* 0x0c0fe20000400000 */
[----:B------:R-:W-:Y:S02]  /*01e0*/  FFMA R12, R8, 1.4426950216293334961, R3 ;  /* 0x3fb8aa3b080c7823 */ /* 0x000fe40000000003 */
[----:B------:R-:W-:Y:S01]  /*01f0*/  FADD R10, R7, R7 ;  /* 0x00000007070a7221 */ /* 0x000fe20000000000 */
[C---:B------:R-:W-:Y:S01]  /*0200*/  FFMA R7, R4.reuse, R9, 0.0032181653659790754318 ;  /* 0x3b52e7db04077423 */ /* 0x040fe20000000009 */
[----:B------:R-:W-:Y:S02]  /*0210*/  FADD R9, R3, -R12 ;  /* 0x8000000c03097221 */ /* 0x000fe40000000000 */
[----:B------:R-:W-:Y:S01]  /*0220*/  FFMA R5, R5, -R8, R10 ;  /* 0x8000000805057223 */ /* 0x000fe2000000000a */
[----:B------:R-:W-:Y:S01]  /*0230*/  FFMA R7, R4, R7, 0.018033718690276145935 ;  /* 0x3c93bb7304077423 */ /* 0x000fe20000000007 */
[----:B------:R-:W0:Y:S02]  /*0240*/  LDC R3, c[0x0][0x390] ;  /* 0x0000e400ff037b82 */ /* 0x000e240000000800 */
[----:B------:R-:W-:Y:S01]  /*0250*/  FMUL R5, R6, R5 ;  /* 0x0000000506057220 */ /* 0x000fe20000400000 */
[----:B------:R-:W-:Y:S01]  /*0260*/  FFMA R6, R8, 1.4426950216293334961, R9 ;  /* 0x3fb8aa3b08067823 */ /* 0x000fe20000000009 */
[----:B------:R-:W-:-:S03]  /*0270*/  FFMA R7, R4, R7, 0.12022458761930465698 ;  /* 0x3df6384f04077423 */ /* 0x000fc60000000007 */
[----:B------:R-:W-:Y:S01]  /*0280*/  FFMA R9, R5, 1.4426950216293334961, R6 ;  /* 0x3fb8aa3b05097823 */ /* 0x000fe20000000006 */
[----:B------:R-:W-:-:S03]  /*0290*/  FMUL R7, R4, R7 ;  /* 0x0000000704077220 */ /* 0x000fc60000400000 */
[----:B------:R-:W-:Y:S01]  /*02a0*/  FFMA R4, R8, 1.9251366722983220825e-08, R9 ;  /* 0x32a55e3408047823 */ /* 0x000fe20000000009 */
[----:B------:R-:W-:Y:S01]  /*02b0*/  FMUL R6, R7, 3 ;  /* 0x4040000007067820 */ /* 0x000fe20000400000 */
[----:B------:R-:W-:-:S03]  /*02c0*/  MOV R9, 0x391fcb8e ;  /* 0x391fcb8e00097802 */ /* 0x000fc60000000f00 */
[----:B------:R-:W-:-:S04]  /*02d0*/  FFMA R4, R5, R6, R4 ;  /* 0x0000000605047223 */ /* 0x000fc80000000004 */
[----:B------:R-:W-:-:S04]  /*02e0*/  FFMA R7, R8, R7, R4 ;  /* 0x0000000708077223 */ /* 0x000fc80000000004 */
[----:B------:R-:W-:-:S04]  /*02f0*/  FADD R4, R12, R7 ;  /* 0x000000070c047221 */ /* 0x000fc80000000000 */
[----:B0-----:R-:W-:Y:S01]  /*0300*/  FMUL R5, R4, R3 ;  /* 0x0000000304057220 */ /* 0x001fe20000400000 */
[----:B------:R-:W-:-:S03]  /*0310*/  FADD R12, -R12, R4 ;  /* 0x000000040c0c7221 */ /* 0x000fc60000000100 */
[----:B------:R-:W0:Y:S01]  /*0320*/  FRND R6, R5 ;  /* 0x0000000500067307 */ /* 0x000e220000201000 */
[----:B------:R-:W-:Y:S01]  /*0330*/  FADD R12, R7, -R12 ;  /* 0x8000000c070c7221 */ /* 0x000fe20000000000 */
[-C--:B------:R-:W-:Y:S01]  /*0340*/  FFMA R7, R4, R3.reuse, -R5 ;  /* 0x0000000304077223 */ /* 0x080fe20000000805 */
[C---:B------:R-:W-:Y:S02]  /*0350*/  FSETP.GT.AND P1, PT, |R5|.reuse, 152, PT ;  /* 0x431800000500780b */ /* 0x040fe40003f24200 */
[C---:B------:R-:W-:Y:S01]  /*0360*/  FSETP.GEU.AND P2, PT, R5.reuse, RZ, PT ;  /* 0x000000ff0500720b */ /* 0x040fe20003f4e000 */
[----:B------:R-:W-:Y:S02]  /*0370*/  FFMA R7, R12, R3, R7 ;  /* 0x000000030c077223 */ /* 0x000fe40000000007 */
[----:B------:R1:W2:Y:S01]  /*0380*/  F2I.NTZ R8, R5 ;  /* 0x0000000500087305 */ /* 0x0002a20000203100 */
[----:B0-----:R-:W-:Y:S01]  /*0390*/  FADD R4, R5, -R6 ;  /* 0x8000000605047221 */ /* 0x001fe20000000000 */
[----:B------:R-:W-:Y:S01]  /*03a0*/  FSETP.GT.AND P0, PT, R6, RZ, PT ;  /* 0x000000ff0600720b */ /* 0x000fe20003f04000 */
[----:B-1----:R-:W-:-:S02]  /*03b0*/  HFMA2 R5, -RZ, RZ, 1.875, 0 ;  /* 0x3f800000ff057431 */ /* 0x002fc400000001ff */
[----:B------:R-:W-:-:S04]  /*03c0*/  FADD R4, R7, R4 ;  /* 0x0000000407047221 */ /* 0x000fc80000000000 */
[----:B------:R-:W-:Y:S01]  /*03d0*/  FFMA R7, R4, R9, 0.0013391353422775864601 ;  /* 0x3aaf85ed04077423 */ /* 0x000fe20000000009 */
[----:B------:R-:W-:Y:S02]  /*03e0*/  SEL R9, RZ, 0x83000000, P0 ;  /* 0x83000000ff097807 */ /* 0x000fe40000000000 */
[----:B------:R-:W-:Y:S01]  /*03f0*/  FSETP.NEU.AND P0, PT, R2, 1, PT ;  /* 0x3f8000000200780b */ /* 0x000fe20003f0d000 */
[C---:B------:R-:W-:Y:S01]  /*0400*/  FFMA R7, R4.reuse, R7, 0.0096188392490148544312 ;  /* 0x3c1d985604077423 */ /* 0x040fe20000000007 */
[----:B------:R-:W-:Y:S02]  /*0410*/  IADD3 R6, PT, PT, R9, 0x7f000000, RZ ;  /* 0x7f00000009067810 */ /* 0x000fe40007ffe0ff */
[----:B------:R-:W-:Y:S01]  /*0420*/  FSETP.EQ.OR P0, PT, R3, RZ, !P0 ;  /* 0x000000ff0300720b */ /* 0x000fe20004702400 */
[----:B------:R-:W-:Y:S01]  /*0430*/  FFMA R7, R4, R7, 0.055503588169813156128 ;  /* 0x3d6357bb04077423 */ /* 0x000fe20000000007 */
[----:B--2---:R-:W-:-:S03]  /*0440*/  LEA R9, R8, -R9, 0x17 ;  /* 0x8000000908097211 */ /* 0x004fc600078eb8ff */
[----:B------:R-:W-:-:S04]  /*0450*/  FFMA R7, R4, R7, 0.24022644758224487305 ;  /* 0x3e75fdec04077423 */ /* 0x000fc80000000007 */
[----:B------:R-:W-:-:S04]  /*0460*/  FFMA R7, R4, R7, 0.69314718246459960938 ;  /* 0x3f31721804077423 */ /* 0x000fc80000000007 */
[----:B------:R-:W-:-:S04]  /*0470*/  FFMA R7, R4, R7, 1 ;  /* 0x3f80000004077423 */ /* 0x000fc80000000007 */
[----:B------:R-:W-:-:S04]  /*0480*/  FMUL R6, R7, R6 ;  /* 0x0000000607067220 */ /* 0x000fc80000400000 */
[----:B------:R-:W-:Y:S01]  /*0490*/  FMUL R6, R6, R9 ;  /* 0x0000000906067220 */ /* 0x000fe20000400000 */
[----:B------:R-:W-:Y:S01]  /*04a0*/  @P1 FSEL R6, RZ, +INF , !P2 ;  /* 0x7f800000ff061808 */ /* 0x000fe20005000000 */
[----:B------:R-:W-:Y:S06]  /*04b0*/  @P0 BRA `(.L_x_14) ;  /* 0x00000000006c0947 */ /* 0x000fec0003800000 */
[----:B------:R-:W-:-:S04]  /*04c0*/  FSETP.NAN.AND P0, PT, |R3|, |R3|, PT ;  /* 0x400000030300720b */ /* 0x000fc80003f08200 */
[----:B------:R-:W-:-:S13]  /*04d0*/  FSETP.NUM.AND P0, PT, |R2|, |R2|, !P0 ;  /* 0x400000020200720b */ /* 0x000fda0004707200 */
[----:B------:R-:W-:Y:S01]  /*04e0*/  @!P0 FADD R5, R2, R3 ;  /* 0x0000000302058221 */ /* 0x000fe20000000000 */
[----:B------:R-:W-:Y:S06]  /*04f0*/  @!P0 BRA `(.L_x_14) ;  /* 0x00000000005c8947 */ /* 0x000fec0003800000 */
[----:B------:R-:W-:Y:S01]  /*0500*/  FMUL R7, R3, 0.5 ;  /* 0x3f00000003077820 */ /* 0x000fe20000400000 */
[----:B------:R-:W-:-:S04]  /*0510*/  FSETP.NEU.AND P0, PT, |R2|, +INF , PT ;  /* 0x7f8000000200780b */ /* 0x000fc80003f0d200 */
[----:B------:R-:W-:Y:S01]  /*0520*/  FSETP.NEU.AND P0, PT, R2, RZ, P0 ;  /* 0x000000ff0200720b */ /* 0x000fe2000070d000 */
[----:B------:R-:W0:Y:S03]  /*0530*/  FRND.TRUNC R7, R7 ;  /* 0x0000000700077307 */ /* 0x000e26000020d000 */
[----:B------:R-:W-:Y:S01]  /*0540*/  FSETP.GEU.OR P1, PT, R3, RZ, P0 ;  /* 0x000000ff0300720b */ /* 0x000fe2000072e400 */
[----:B0-----:R-:W-:-:S04]  /*0550*/  FADD R4, R7, R7 ;  /* 0x0000000707047221 */ /* 0x001fc80000000000 */
[----:B------:R-:W-:-:S04]  /*0560*/  FADD R8, -R4, R3 ;  /* 0x0000000304087221 */ /* 0x000fc80000000100 */
[----:B------:R-:W-:Y:S01]  /*0570*/  @!P0 FADD R4, R2, R2 ;  /* 0x0000000202048221 */ /* 0x000fe20000000000 */
[----:B------:R-:W-:-:S04]  /*0580*/  FSETP.NEU.AND P2, PT, |R8|, 1, !P0 ;  /* 0x3f8000000800780b */ /* 0x000fc8000474d200 */
[----:B------:R-:W-:-:S09]  /*0590*/  @!P1 LOP3.LUT R4, R4, 0x7f800000, RZ, 0x3c, !PT ;  /* 0x7f80000004049812 */ /* 0x000fd200078e3cff */
[----:B------:R-:W-:-:S04]  /*05a0*/  @P2 LOP3.LUT R4, R4, 0x7fffffff, RZ, 0xc0, !PT ;  /* 0x7fffffff04042812 */ /* 0x000fc800078ec0ff */
[----:B------:R-:W-:Y:S01]  /*05b0*/  @!P0 MOV R5, R4 ;  /* 0x0000000400058202 */ /* 0x000fe20000000f00 */
[----:B------:R-:W-:Y:S06]  /*05c0*/  @!P0 BRA `(.L_x_14) ;  /* 0x0000000000288947 */ /* 0x000fec0003800000 */
[----:B------:R-:W-:Y:S02]  /*05d0*/  FSETP.NEU.AND P0, PT, |R3|, +INF , PT ;  /* 0x7f8000000300780b */ /* 0x000fe40003f0d200 */
[----:B------:R-:W-:-:S13]  /*05e0*/  FSETP.EQ.AND P1, PT, R2, -1, PT ;  /* 0xbf8000000200780b */ /* 0x000fda0003f22000 */
[----:B------:R-:W-:Y:S05]  /*05f0*/  @!P0 BRA P1, `(.L_x_14) ;  /* 0x00000000001c8947 */ /* 0x000fea0000800000 */
[----:B------:R-:W-:Y:S02]  /*0600*/  FSETP.GEU.AND P1, PT, R2, RZ, PT ;  /* 0x000000ff0200720b */ /* 0x000fe40003f2e000 */
[----:B------:R-:W-:-:S11]  /*0610*/  MOV R5, R6 ;  /* 0x0000000600057202 */ /* 0x000fd60000000f00 */
[----:B------:R-:W0:Y:S01]  /*0620*/  @!P1 FRND.FLOOR R2, R3 ;  /* 0x0000000300029307 */ /* 0x000e220000205000 */
[----:B------:R-:W-:Y:S02]  /*0630*/  @!P1 FSETP.NEU.AND P2, PT, |R8|, 1, PT ;  /* 0x3f8000000800980b */ /* 0x000fe40003f4d200 */
[----:B0-----:R-:W-:Y:S02]  /*0640*/  @!P1 FSETP.NEU.AND P0, PT, R2, R3, PT ;  /* 0x000000030200920b */ /* 0x001fe40003f0d000 */
[----:B------:R-:W-:-:S04]  /*0650*/  @!P1 FSEL R2, R6, -R6, P2 ;  /* 0x8000000606029208 */ /* 0x000fc80001000000 */
[----:B------:R-:W-:-:S07]  /*0660*/  @!P1 FSEL R5, R2, +QNAN , !P0 ;  /* 0x7fffffff02059808 */ /* 0x000fce0004000000 */
.L_x_14:
[----:B------:R-:W-:Y:S05]  /*0670*/  BSYNC.RECONVERGENT B0 ;  /* 0x0000000000007941 */ /* 0x000fea0003800200 */
.L_x_13:
[----:B------:R-:W0:Y:S02]  /*0680*/  LDC.64 R2, c[0x0][0x380] ;  /* 0x0000e000ff027b82 */ /* 0x000e240000000a00 */
[----:B0-----:R-:W-:-:S05]  /*0690*/  IMAD.WIDE R2, R0, 0x4, R2 ;  /* 0x0000000400027825 */ /* 0x001fca00078e0202 */
[----:B------:R-:W-:Y:S01]  /*06a0*/  STG.E desc[UR4][R2.64], R5 ;  /* 0x0000000502007986 */ /* 0x000fe2000c101904 */
[----:B------:R-:W-:Y:S05]  /*06b0*/  EXIT ;  /* 0x000000000000794d */ /* 0x000fea0003800000 */
.L_x_15:
        /* <DEDUP_REMOVED lines=12> */
.L_x_38:


//--------------------- .text.vector_log_kernel   --------------------------
	.section	.text.vector_log_kernel,"ax",@progbits
	.align	128
        .global         vector_log_kernel
        .type           vector_log_kernel,@function
        .size           vector_log_kernel,(.L_x_39 - vector_log_kernel)
        .other          vector_log_kernel,@"STO_CUDA_ENTRY STV_DEFAULT"
vector_log_kernel:
.text.vector_log_kernel:
        /* <DEDUP_REMOVED lines=11> */
[----:B-1----:R0:W2:Y:S01]  /*00b0*/  LDG.E R0, desc[UR4][R2.64] ;  /* 0x0000000402007981 */ /* 0x0020a2000c1e1900 */
[----:B------:R-:W-:Y:S01]  /*00c0*/  HFMA2 R9, -RZ, RZ, 1.5048828125, 33.21875 ;  /* 0x3e055027ff097431 */ /* 0x000fe200000001ff */
[----:B0-----:R-:W0:Y:S02]  /*00d0*/  LDC.64 R2, c[0x0][0x380] ;  /* 0x0000e000ff027b82 */ /* 0x001e240000000a00 */
[----:B0-----:R-:W-:Y:S01]  /*00e0*/  IMAD.WIDE R2, R5, 0x4, R2 ;  /* 0x0000000405027825 */ /* 0x001fe200078e0202 */
[----:B--2---:R-:W-:-:S13]  /*00f0*/  FSETP.GEU.AND P0, PT, R0, 1.175494350822287508e-38, PT ;  /* 0x008000000000780b */ /* 0x004fda0003f0e000 */
[----:B------:R-:W-:-:S05]  /*0100*/  @!P0 FMUL R0, R0, 8388608 ;  /* 0x4b00000000008820 */ /* 0x000fca0000400000 */
[----:B------:R-:W-:-:S04]  /*0110*/  IADD3 R4, PT, PT, R0, -0x3f2aaaab, RZ ;  /* 0xc0d5555500047810 */ /* 0x000fc80007ffe0ff */
[----:B------:R-:W-:-:S04]  /*0120*/  LOP3.LUT R7, R4, 0xff800000, RZ, 0xc0, !PT ;  /* 0xff80000004077812 */ /* 0x000fc800078ec0ff */
[-C--:B------:R-:W-:Y:S02]  /*0130*/  IADD3 R4, PT, PT, R0, -R7.reuse, RZ ;  /* 0x8000000700047210 */ /* 0x080fe40007ffe0ff */
[----:B------:R-:W-:-:S03]  /*0140*/  I2FP.F32.S32 R7, R7 ;  /* 0x0000000700077245 */ /* 0x000fc60000201400 */
[----:B------:R-:W-:Y:S01]  /*0150*/  FADD R6, R4, -1 ;  /* 0xbf80000004067421 */ /* 0x000fe20000000000 */
[----:B------:R-:W-:Y:S02]  /*0160*/  FSEL R4, RZ, -23, P0 ;  /* 0xc1b80000ff047808 */ /* 0x000fe40000000000 */
[----:B------:R-:W-:Y:S01]  /*0170*/  ISETP.GT.U32.AND P0, PT, R0, 0x7f7fffff, PT ;  /* 0x7f7fffff0000780c */ /* 0x000fe20003f04070 */
[C---:B------:R-:W-:Y:S02]  /*0180*/  FFMA R9, R6.reuse, -R9, 0.14084610342979431152 ;  /* 0x3e1039f606097423 */ /* 0x040fe40000000809 */
[----:B------:R-:W-:Y:S01]  /*0190*/  FFMA R4, R7, 1.1920928955078125e-07, R4 ;  /* 0x3400000007047823 */ /* 0x000fe20000000004 */
[----:B------:R-:W-:Y:S01]  /*01a0*/  MOV R7, 0x7f800000 ;  /* 0x7f80000000077802 */ /* 0x000fe20000000f00 */
[----:B------:R-:W-:-:S04]  /*01b0*/  FFMA R9, R6, R9, -0.12148627638816833496 ;  /* 0xbdf8cdcc06097423 */ /* 0x000fc80000000009 */
[----:B------:R-:W-:-:S04]  /*01c0*/  FFMA R9, R6, R9, 0.13980610668659210205 ;  /* 0x3e0f295506097423 */ /* 0x000fc80000000009 */
[----:B------:R-:W-:-:S04]  /*01d0*/  FFMA R9, R6, R9, -0.16684235632419586182 ;  /* 0xbe2ad8b906097423 */ /* 0x000fc80000000009 */
[----:B------:R-:W-:-:S04]  /*01e0*/  FFMA R9, R6, R9, 0.20012299716472625732 ;  /* 0x3e4ced0b06097423 */ /* 0x000fc80000000009 */
[----:B------:R-:W-:-:S04]  /*01f0*/  FFMA R9, R6, R9, -0.24999669194221496582 ;  /* 0xbe7fff2206097423 */ /* 0x000fc80000000009 */
[----:B------:R-:W-:-:S04]  /*0200*/  FFMA R9, R6, R9, 0.33333182334899902344 ;  /* 0x3eaaaa7806097423 */ /* 0x000fc80000000009 */
[----:B------:R-:W-:-:S04]  /*0210*/  FFMA R9, R6, R9, -0.5 ;  /* 0xbf00000006097423 */ /* 0x000fc80000000009 */
[----:B------:R-:W-:-:S04]  /*0220*/  FMUL R9, R6, R9 ;  /* 0x0000000906097220 */ /* 0x000fc80000400000 */
[----:B------:R-:W-:-:S04]  /*0230*/  FFMA R9, R6, R9, R6 ;  /* 0x0000000906097223 */ /* 0x000fc80000000006 */
[----:B------:R-:W-:Y:S01]  /*0240*/  FFMA R4, R4, 0.69314718246459960938, R9 ;  /* 0x3f31721804047823 */ /* 0x000fe20000000009 */
[C---:B------:R-:W-:Y:S01]  /*0250*/  @P0 FFMA R4, R0.reuse, R7, +INF ;  /* 0x7f80000000040423 */ /* 0x040fe20000000007 */
[----:B------:R-:W-:-:S04]  /*0260*/  FSETP.NEU.AND P0, PT, R0, RZ, PT ;  /* 0x000000ff0000720b */ /* 0x000fc80003f0d000 */
[----:B------:R-:W-:-:S05]  /*0270*/  FSEL R5, R4, -INF , P0 ;  /* 0xff80000004057808 */ /* 0x000fca0000000000 */
[----:B------:R-:W-:Y:S01]  /*0280*/  STG.E desc[UR4][R2.64], R5 ;  /* 0x0000000502007986 */ /* 0x000fe2000c101904 */
[----:B------:R-:W-:Y:S05]  /*0290*/  EXIT ;  /* 0x000000000000794d */ /* 0x000fea0003800000 */
.L_x_16:
        /* <DEDUP_REMOVED lines=14> */
.L_x_39:


//--------------------- .text.vector_exp_kernel   --------------------------
	.section	.text.vector_exp_kernel,"ax",@progbits
	.align	128
        .global         vector_exp_kernel
        .type           vector_exp_kernel,@function
        .size           vector_exp_kernel,(.L_x_40 - vector_exp_kernel)
        .other          vector_exp_kernel,@"STO_CUDA_ENTRY STV_DEFAULT"
vector_exp_kernel:
.text.vector_exp_kernel:
        /* <DEDUP_REMOVED lines=12> */
[----:B------:R-:W-:Y:S01]  /*00c0*/  HFMA2 R5, -RZ, RZ, 0.96630859375, -0.0022525787353515625 ;  /* 0x3bbb989dff057431 */ /* 0x000fe200000001ff */
[----:B------:R-:W-:-:S04]  /*00d0*/  MOV R9, 0x437c0000 ;  /* 0x437c000000097802 */ /* 0x000fc80000000f00 */
[----:B--2---:R-:W-:Y:S02]  /*00e0*/  FFMA.SAT R0, R2, R5, 0.5 ;  /* 0x3f00000002007423 */ /* 0x004fe40000002005 */
[----:B------:R-:W0:Y:S02]  /*00f0*/  LDC.64 R4, c[0x0][0x380] ;  /* 0x0000e000ff047b82 */ /* 0x000e240000000a00 */
[----:B------:R-:W-:-:S04]  /*0100*/  FFMA.RM R0, R0, R9, 12582913 ;  /* 0x4b40000100007423 */ /* 0x000fc80000004009 */
[C---:B------:R-:W-:Y:S01]  /*0110*/  FADD R9, R0.reuse, -12583039 ;  /* 0xcb40007f00097421 */ /* 0x040fe20000000000 */
[----:B------:R-:W-:-:S03]  /*0120*/  SHF.L.U32 R0, R0, 0x17, RZ ;  /* 0x0000001700007819 */ /* 0x000fc600000006ff */
[----:B------:R-:W-:-:S04]  /*0130*/  FFMA R9, R2, 1.4426950216293334961, -R9 ;  /* 0x3fb8aa3b02097823 */ /* 0x000fc80000000809 */
[----:B------:R-:W-:-:S06]  /*0140*/  FFMA R9, R2, 1.925963033500011079e-08, R9 ;  /* 0x32a5706002097823 */ /* 0x000fcc0000000009 */
[----:B------:R-:W1:Y:S01]  /*0150*/  MUFU.EX2 R9, R9 ;  /* 0x0000000900097308 */ /* 0x000e620000000800 */
[----:B0-----:R-:W-:-:S04]  /*0160*/  IMAD.WIDE R2, R7, 0x4, R4 ;  /* 0x0000000407027825 */ /* 0x001fc800078e0204 */
[----:B-1----:R-:W-:-:S05]  /*0170*/  FMUL R5, R0, R9 ;  /* 0x0000000900057220 */ /* 0x002fca0000400000 */
[----:B------:R-:W-:Y:S01]  /*0180*/  STG.E desc[UR4][R2.64], R5 ;  /* 0x0000000502007986 */ /* 0x000fe2000c101904 */
[----:B------:R-:W-:Y:S05]  /*0190*/  EXIT ;  /* 0x000000000000794d */ /* 0x000fea0003800000 */
.L_x_17:
        /* <DEDUP_REMOVED lines=14> */
.L_x_40:


//--------------------- .text.vector_div_kernel   --------------------------
	.section	.text.vector_div_kernel,"ax",@progbits
	.align	128
        .global         vector_div_kernel
        .type           vector_div_kernel,@function
        .size           vector_div_kernel,(.L_x_34 - vector_div_kernel)
        .other          vector_div_kernel,@"STO_CUDA_ENTRY STV_DEFAULT"
vector_div_kernel:
.text.vector_div_kernel:
        /* <DEDUP_REMOVED lines=9> */
[----:B------:R-:W1:Y:S07]  /*0090*/  LDCU.64 UR4, c[0x0][0x358] ;  /* 0x00006b00ff0477ac */ /* 0x000e6e0008000a00 */
[----:B------:R-:W2:Y:S01]  /*00a0*/  LDC.64 R4, c[0x0][0x388] ;  /* 0x0000e200ff047b82 */ /* 0x000ea20000000a00 */
[----:B0-----:R-:W-:-:S05]  /*00b0*/  IMAD.WIDE R6, R2, 0x4, R6 ;  /* 0x0000000402067825 */ /* 0x001fca00078e0206 */
[----:B-1----:R-:W3:Y:S01]  /*00c0*/  LDG.E R3, desc[UR4][R6.64] ;  /* 0x0000000406037981 */ /* 0x002ee2000c1e1900 */
[----:B--2---:R-:W-:-:S05]  /*00d0*/  IMAD.WIDE R4, R2, 0x4, R4 ;  /* 0x0000000402047825 */ /* 0x004fca00078e0204 */
[----:B------:R-:W2:Y:S01]  /*00e0*/  LDG.E R0, desc[UR4][R4.64] ;  /* 0x0000000404007981 */ /* 0x000ea2000c1e1900 */
[----:B------:R-:W-:Y:S01]  /*00f0*/  BSSY.RECONVERGENT B0, `(.L_x_18) ;  /* 0x000000c000007945 */ /* 0x000fe20003800200 */
[----:B---3--:R-:W0:Y:S08]  /*0100*/  MUFU.RCP R8, R3 ;  /* 0x0000000300087308 */ /* 0x008e300000001000 */
[----:B--2---:R-:W1:Y:S01]  /*0110*/  FCHK P0, R0, R3 ;  /* 0x0000000300007302 */ /* 0x004e620000000000 */
[----:B0-----:R-:W-:-:S04]  /*0120*/  FFMA R9, -R3, R8, 1 ;  /* 0x3f80000003097423 */ /* 0x001fc80000000108 */
[----:B------:R-:W-:-:S04]  /*0130*/  FFMA R9, R8, R9, R8 ;  /* 0x0000000908097223 */ /* 0x000fc80000000008 */
[----:B------:R-:W-:-:S04]  /*0140*/  FFMA R8, R0, R9, RZ ;  /* 0x0000000900087223 */ /* 0x000fc800000000ff */
[----:B------:R-:W-:-:S04]  /*0150*/  FFMA R10, -R3, R8, R0 ;  /* 0x00000008030a7223 */ /* 0x000fc80000000100 */
[----:B------:R-:W-:Y:S01]  /*0160*/  FFMA R9, R9, R10, R8 ;  /* 0x0000000a09097223 */ /* 0x000fe20000000008 */
[----:B-1----:R-:W-:Y:S06]  /*0170*/  @!P0 BRA `(.L_x_19) ;  /* 0x00000000000c8947 */ /* 0x002fec0003800000 */
[----:B------:R-:W-:-:S07]  /*0180*/  MOV R4, 0x1a0 ;  /* 0x000001a000047802 */ /* 0x000fce0000000f00 */
[----:B------:R-:W-:Y:S05]  /*0190*/  CALL.REL.NOINC `($__internal_1_$__cuda_sm3x_div_rn_noftz_f32_slowpath) ;  /* 0x0000000000187944 */ /* 0x000fea0003c00000 */
[----:B------:R-:W-:-:S07]  /*01a0*/  IMAD.MOV.U32 R9, RZ, RZ, R0 ;  /* 0x000000ffff097224 */ /* 0x000fce00078e0000 */
.L_x_19:
[----:B------:R-:W-:Y:S05]  /*01b0*/  BSYNC.RECONVERGENT B0 ;  /* 0x0000000000007941 */ /* 0x000fea0003800200 */
.L_x_18:
[----:B------:R-:W0:Y:S02]  /*01c0*/  LDC.64 R4, c[0x0][0x380] ;  /* 0x0000e000ff047b82 */ /* 0x000e240000000a00 */
[----:B0-----:R-:W-:-:S05]  /*01d0*/  IMAD.WIDE R2, R2, 0x4, R4 ;  /* 0x0000000402027825 */ /* 0x001fca00078e0204 */
[----:B------:R-:W-:Y:S01]  /*01e0*/  STG.E desc[UR4][R2.64], R9 ;  /* 0x0000000902007986 */ /* 0x000fe2000c101904 */
[----:B------:R-:W-:Y:S05]  /*01f0*/  EXIT ;  /* 0x000000000000794d */ /* 0x000fea0003800000 */
        .weak           $__internal_1_$__cuda_sm3x_div_rn_noftz_f32_slowpath
        .type           $__internal_1_$__cuda_sm3x_div_rn_noftz_f32_slowpath,@function
        .size           $__internal_1_$__cuda_sm3x_div_rn_noftz_f32_slowpath,(.L_x_34 - $__internal_1_$__cuda_sm3x_div_rn_noftz_f32_slowpath)
$__internal_1_$__cuda_sm3x_div_rn_noftz_f32_slowpath:
[--C-:B------:R-:W-:Y:S01]  /*0200*/  SHF.R.U32.HI R6, RZ, 0x17, R3.reuse ;  /* 0x00000017ff067819 */ /* 0x100fe20000011603 */
[----:B------:R-:W-:Y:S01]  /*0210*/  BSSY.RECONVERGENT B1, `(.L_x_20) ;  /* 0x0000064000017945 */ /* 0x000fe20003800200 */
[--C-:B------:R-:W-:Y:S01]  /*0220*/  SHF.R.U32.HI R5, RZ, 0x17, R0.reuse ;  /* 0x00000017ff057819 */ /* 0x100fe20000011600 */
[----:B------:R-:W-:Y:S01]  /*0230*/  IMAD.MOV.U32 R7, RZ, RZ, R0 ;  /* 0x000000ffff077224 */ /* 0x000fe200078e0000 */
[----:B------:R-:W-:Y:S01]  /*0240*/  LOP3.LUT R6, R6, 0xff, RZ, 0xc0, !PT ;  /* 0x000000ff06067812 */ /* 0x000fe200078ec0ff */
[----:B------:R-:W-:Y:S01]  /*0250*/  IMAD.MOV.U32 R8, RZ, RZ, R3 ;  /* 0x000000ffff087224 */ /* 0x000fe200078e0003 */
[----:B------:R-:W-:-:S03]  /*0260*/  LOP3.LUT R5, R5, 0xff, RZ, 0xc0, !PT ;  /* 0x000000ff05057812 */ /* 0x000fc600078ec0ff */
[----:B------:R-:W-:Y:S02]  /*0270*/  VIADD R11, R6, 0xffffffff ;  /* 0xffffffff060b7836 */ /* 0x000fe40000000000 */
[----:B------:R-:W-:-:S03]  /*0280*/  VIADD R10, R5, 0xffffffff ;  /* 0xffffffff050a7836 */ /* 0x000fc60000000000 */
[----:B------:R-:W-:-:S04]  /*0290*/  ISETP.GT.U32.AND P0, PT, R11, 0xfd, PT ;  /* 0x000000fd0b00780c */ /* 0x000fc80003f04070 */
[----:B------:R-:W-:-:S13]  /*02a0*/  ISETP.GT.U32.OR P0, PT, R10, 0xfd, P0 ;  /* 0x000000fd0a00780c */ /* 0x000fda0000704470 */
[----:B------:R-:W-:Y:S01]  /*02b0*/  @!P0 IMAD.MOV.U32 R9, RZ, RZ, RZ ;  /* 0x000000ffff098224 */ /* 0x000fe200078e00ff */
[----:B------:R-:W-:Y:S06]  /*02c0*/  @!P0 BRA `(.L_x_21) ;  /* 0x00000000005c8947 */ /* 0x000fec0003800000 */
[----:B------:R-:W-:Y:S02]  /*02d0*/  FSETP.GTU.FTZ.AND P0, PT, |R0|, +INF , PT ;  /* 0x7f8000000000780b */ /* 0x000fe40003f1c200 */
[----:B------:R-:W-:-:S04]  /*02e0*/  FSETP.GTU.FTZ.AND P1, PT, |R3|, +INF , PT ;  /* 0x7f8000000300780b */ /* 0x000fc80003f3c200 */
[----:B------:R-:W-:-:S13]  /*02f0*/  PLOP3.LUT P0, PT, P0, P1, PT, 0xf8, 0x8f ;  /* 0x00000000008f781c */ /* 0x000fda0000703f70 */
[----:B------:R-:W-:Y:S05]  /*0300*/  @P0 BRA `(.L_x_22) ;  /* 0x00000004004c0947 */ /* 0x000fea0003800000 */
[----:B------:R-:W-:-:S13]  /*0310*/  LOP3.LUT P0, RZ, R8, 0x7fffffff, R7, 0xc8, !PT ;  /* 0x7fffffff08ff7812 */ /* 0x000fda000780c807 */
[----:B------:R-:W-:Y:S05]  /*0320*/  @!P0 BRA `(.L_x_23) ;  /* 0x00000004003c8947 */ /* 0x000fea0003800000 */
[C---:B------:R-:W-:Y:S02]  /*0330*/  FSETP.NEU.FTZ.AND P2, PT, |R0|.reuse, +INF , PT ;  /* 0x7f8000000000780b */ /* 0x040fe40003f5d200 */
[----:B------:R-:W-:Y:S02]  /*0340*/  FSETP.NEU.FTZ.AND P1, PT, |R3|, +INF , PT ;  /* 0x7f8000000300780b */ /* 0x000fe40003f3d200 */
[----:B------:R-:W-:-:S11]  /*0350*/  FSETP.NEU.FTZ.AND P0, PT, |R0|, +INF , PT ;  /* 0x7f8000000000780b */ /* 0x000fd60003f1d200 */
[----:B------:R-:W-:Y:S05]  /*0360*/  @!P1 BRA !P2, `(.L_x_23) ;  /* 0x00000004002c9947 */ /* 0x000fea0005000000 */
[----:B------:R-:W-:-:S04]  /*0370*/  LOP3.LUT P2, RZ, R7, 0x7fffffff, RZ, 0xc0, !PT ;  /* 0x7fffffff07ff7812 */ /* 0x000fc8000784c0ff */
[----:B------:R-:W-:-:S13]  /*0380*/  PLOP3.LUT P1, PT, P1, P2, PT, 0x2f, 0xf2 ;  /* 0x0000000000f2781c */ /* 0x000fda0000f24577 */
[----:B------:R-:W-:Y:S05]  /*0390*/  @P1 BRA `(.L_x_24) ;  /* 0x0000000400181947 */ /* 0x000fea0003800000 */
[----:B------:R-:W-:-:S04]  /*03a0*/  LOP3.LUT P1, RZ, R8, 0x7fffffff, RZ, 0xc0, !PT ;  /* 0x7fffffff08ff7812 */ /* 0x000fc8000782c0ff */
[----:B------:R-:W-:-:S13]  /*03b0*/  PLOP3.LUT P0, PT, P0, P1, PT, 0x2f, 0xf2 ;  /* 0x0000000000f2781c */ /* 0x000fda0000702577 */
[----:B------:R-:W-:Y:S05]  /*03c0*/  @P0 BRA `(.L_x_25) ;  /* 0x0000000400000947 */ /* 0x000fea0003800000 */
[----:B------:R-:W-:Y:S02]  /*03d0*/  ISETP.GE.AND P0, PT, R10, RZ, PT ;  /* 0x000000ff0a00720c */ /* 0x000fe40003f06270 */
[----:B------:R-:W-:-:S11]  /*03e0*/  ISETP.GE.AND P1, PT, R11, RZ, PT ;  /* 0x000000ff0b00720c */ /* 0x000fd60003f26270 */
[----:B------:R-:W-:Y:S02]  /*03f0*/  @P0 IMAD.MOV.U32 R9, RZ, RZ, RZ ;  /* 0x000000ffff090224 */ /* 0x000fe400078e00ff */
[----:B------:R-:W-:Y:S01]  /*0400*/  @!P0 FFMA R7, R0, 1.84467440737095516160e+19, RZ ;  /* 0x5f80000000078823 */ /* 0x000fe200000000ff */
[----:B------:R-:W-:Y:S02]  /*0410*/  @!P0 IMAD.MOV.U32 R9, RZ, RZ, -0x40 ;  /* 0xffffffc0ff098424 */ /* 0x000fe400078e00ff */
[----:B------:R-:W-:Y:S02]  /*0420*/  @!P1 FFMA R8, R3, 1.84467440737095516160e+19, RZ ;  /* 0x5f80000003089823 */ /* 0x000fe400000000ff */
[----:B------:R-:W-:-:S07]  /*0430*/  @!P1 VIADD R9, R9, 0x40 ;  /* 0x0000004009099836 */ /* 0x000fce0000000000 */
.L_x_21:
[----:B------:R-:W-:Y:S01]  /*0440*/  LEA R3, R6, 0xc0800000, 0x17 ;  /* 0xc080000006037811 */ /* 0x000fe200078eb8ff */
[----:B------:R-:W-:Y:S01]  /*0450*/  VIADD R5, R5, 0xffffff81 ;  /* 0xffffff8105057836 */ /* 0x000fe20000000000 */
[----:B------:R-:W-:Y:S03]  /*0460*/  BSSY.RECONVERGENT B2, `(.L_x_26) ;  /* 0x0000035000027945 */ /* 0x000fe60003800200 */
[----:B------:R-:W-:Y:S01]  /*0470*/  IMAD.IADD R3, R8, 0x1, -R3 ;  /* 0x0000000108037824 */ /* 0x000fe200078e0a03 */
[C---:B------:R-:W-:Y:S01]  /*0480*/  IADD3 R6, PT, PT, R5.reuse, 0x7f, -R6 ;  /* 0x0000007f05067810 */ /* 0x040fe20007ffe806 */
[----:B------:R-:W-:Y:S02]  /*0490*/  IMAD R0, R5, -0x800000, R7 ;  /* 0xff80000005007824 */ /* 0x000fe400078e0207 */
[----:B------:R-:W0:Y:S01]  /*04a0*/  MUFU.RCP R8, R3 ;  /* 0x0000000300087308 */ /* 0x000e220000001000 */
[----:B------:R-:W-:Y:S01]  /*04b0*/  FADD.FTZ R11, -R3, -RZ ;  /* 0x800000ff030b7221 */ /* 0x000fe20000010100 */
[----:B------:R-:W-:-:S03]  /*04c0*/  IMAD.IADD R6, R6, 0x1, R9 ;  /* 0x0000000106067824 */ /* 0x000fc600078e0209 */
[----:B0-----:R-:W-:-:S04]  /*04d0*/  FFMA R13, R8, R11, 1 ;  /* 0x3f800000080d7423 */ /* 0x001fc8000000000b */
[----:B------:R-:W-:-:S04]  /*04e0*/  FFMA R10, R8, R13, R8 ;  /* 0x0000000d080a7223 */ /* 0x000fc80000000008 */
[----:B------:R-:W-:-:S04]  /*04f0*/  FFMA R7, R0, R10, RZ ;  /* 0x0000000a00077223 */ /* 0x000fc800000000ff */
[----:B------:R-:W-:-:S04]  /*0500*/  FFMA R8, R11, R7, R0 ;  /* 0x000000070b087223 */ /* 0x000fc80000000000 */
[----:B------:R-:W-:-:S04]  /*0510*/  FFMA R7, R10, R8, R7 ;  /* 0x000000080a077223 */ /* 0x000fc80000000007 */
[----:B------:R-:W-:-:S04]  /*0520*/  FFMA R8, R11, R7, R0 ;  /* 0x000000070b087223 */ /* 0x000fc80000000000 */
[----:B------:R-:W-:-:S05]  /*0530*/  FFMA R0, R10, R8, R7 ;  /* 0x000000080a007223 */ /* 0x000fca0000000007 */
[----:B------:R-:W-:-:S04]  /*0540*/  SHF.R.U32.HI R3, RZ, 0x17, R0 ;  /* 0x00000017ff037819 */ /* 0x000fc80000011600 */
[----:B------:R-:W-:-:S05]  /*0550*/  LOP3.LUT R3, R3, 0xff, RZ, 0xc0, !PT ;  /* 0x000000ff03037812 */ /* 0x000fca00078ec0ff */
[----:B------:R-:W-:-:S04]  /*0560*/  IMAD.IADD R9, R3, 0x1, R6 ;  /* 0x0000000103097824 */ /* 0x000fc800078e0206 */
[----:B------:R-:W-:-:S05]  /*0570*/  VIADD R3, R9, 0xffffffff ;  /* 0xffffffff09037836 */ /* 0x000fca0000000000 */
[----:B------:R-:W-:-:S13]  /*0580*/  ISETP.GE.U32.AND P0, PT, R3, 0xfe, PT ;  /* 0x000000fe0300780c */ /* 0x000fda0003f06070 */
[----:B------:R-:W-:Y:S05]  /*0590*/  @!P0 BRA `(.L_x_27) ;  /* 0x0000000000808947 */ /* 0x000fea0003800000 */
[----:B------:R-:W-:-:S13]  /*05a0*/  ISETP.GT.AND P0, PT, R9, 0xfe, PT ;  /* 0x000000fe0900780c */ /* 0x000fda0003f04270 */
[----:B------:R-:W-:Y:S05]  /*05b0*/  @P0 BRA `(.L_x_28) ;  /* 0x00000000006c0947 */ /* 0x000fea0003800000 */
[----:B------:R-:W-:-:S13]  /*05c0*/  ISETP.GE.AND P0, PT, R9, 0x1, PT ;  /* 0x000000010900780c */ /* 0x000fda0003f06270 */
[----:B------:R-:W-:Y:S05]  /*05d0*/  @P0 BRA `(.L_x_29) ;  /* 0x0000000000740947 */ /* 0x000fea0003800000 */
[----:B------:R-:W-:Y:S02]  /*05e0*/  ISETP.GE.AND P0, PT, R9, -0x18, PT ;  /* 0xffffffe80900780c */ /* 0x000fe40003f06270 */
[----:B------:R-:W-:-:S11]  /*05f0*/  LOP3.LUT R0, R0, 0x80000000, RZ, 0xc0, !PT ;  /* 0x8000000000007812 */ /* 0x000fd600078ec0ff */
[----:B------:R-:W-:Y:S05]  /*0600*/  @!P0 BRA `(.L_x_29) ;  /* 0x0000000000688947 */ /* 0x000fea0003800000 */
[CCC-:B------:R-:W-:Y:S01]  /*0610*/  FFMA.RZ R3, R10.reuse, R8.reuse, R7.reuse ;  /* 0x000000080a037223 */ /* 0x1c0fe2000000c007 */
[CCC-:B------:R-:W-:Y:S01]  /*0620*/  FFMA.RM R6, R10.reuse, R8.reuse, R7.reuse ;  /* 0x000000080a067223 */ /* 0x1c0fe20000004007 */
[C---:B------:R-:W-:Y:S02]  /*0630*/  ISETP.NE.AND P2, PT, R9.reuse, RZ, PT ;  /* 0x000000ff0900720c */ /* 0x040fe40003f45270 */
[----:B------:R-:W-:Y:S02]  /*0640*/  ISETP.NE.AND P1, PT, R9, RZ, PT ;  /* 0x000000ff0900720c */ /* 0x000fe40003f25270 */
[----:B------:R-:W-:Y:S01]  /*0650*/  LOP3.LUT R5, R3, 0x7fffff, RZ, 0xc0, !PT ;  /* 0x007fffff03057812 */ /* 0x000fe200078ec0ff */
[----:B------:R-:W-:Y:S01]  /*0660*/  FFMA.RP R3, R10, R8, R7 ;  /* 0x000000080a037223 */ /* 0x000fe20000008007 */
[----:B------:R-:W-:Y:S02]  /*0670*/  VIADD R8, R9, 0x20 ;  /* 0x0000002009087836 */ /* 0x000fe40000000000 */
[----:B------:R-:W-:Y:S01]  /*0680*/  LOP3.LUT R5, R5, 0x800000, RZ, 0xfc, !PT ;  /* 0x0080000005057812 */ /* 0x000fe200078efcff */
[----:B------:R-:W-:Y:S01]  /*0690*/  IMAD.MOV R7, RZ, RZ, -R9 ;  /* 0x000000ffff077224 */ /* 0x000fe200078e0a09 */
[----:B------:R-:W-:-:S02]  /*06a0*/  FSETP.NEU.FTZ.AND P0, PT, R3, R6, PT ;  /* 0x000000060300720b */ /* 0x000fc40003f1d000 */
[----:B------:R-:W-:Y:S02]  /*06b0*/  SHF.L.U32 R8, R5, R8, RZ ;  /* 0x0000000805087219 */ /* 0x000fe400000006ff */
[----:B------:R-:W-:Y:S02]  /*06c0*/  SEL R6, R7, RZ, P2 ;  /* 0x000000ff07067207 */ /* 0x000fe40001000000 */
[----:B------:R-:W-:Y:S02]  /*06d0*/  ISETP.NE.AND P1, PT, R8, RZ, P1 ;  /* 0x000000ff0800720c */ /* 0x000fe40000f25270 */
[----:B------:R-:W-:Y:S02]  /*06e0*/  SHF.R.U32.HI R6, RZ, R6, R5 ;  /* 0x00000006ff067219 */ /* 0x000fe40000011605 */
[----:B------:R-:W-:Y:S02]  /*06f0*/  PLOP3.LUT P0, PT, P0, P1, PT, 0xf8, 0x8f ;  /* 0x00000000008f781c */ /* 0x000fe40000703f70 */
[----:B------:R-:W-:-:S02]  /*0700*/  SHF.R.U32.HI R8, RZ, 0x1, R6 ;  /* 0x00000001ff087819 */ /* 0x000fc40000011606 */
[----:B------:R-:W-:-:S04]  /*0710*/  SEL R3, RZ, 0x1, !P0 ;  /* 0x00000001ff037807 */ /* 0x000fc80004000000 */
[----:B------:R-:W-:-:S04]  /*0720*/  LOP3.LUT R3, R3, 0x1, R8, 0xf8, !PT ;  /* 0x0000000103037812 */ /* 0x000fc800078ef808 */
[----:B------:R-:W-:-:S05]  /*0730*/  LOP3.LUT R3, R3, R6, RZ, 0xc0, !PT ;  /* 0x0000000603037212 */ /* 0x000fca00078ec0ff */
[----:B------:R-:W-:-:S05]  /*0740*/  IMAD.IADD R3, R8, 0x1, R3 ;  /* 0x0000000108037824 */ /* 0x000fca00078e0203 */
[----:B------:R-:W-:Y:S01]  /*0750*/  LOP3.LUT R0, R3, R0, RZ, 0xfc, !PT ;  /* 0x0000000003007212 */ /* 0x000fe200078efcff */
[----:B------:R-:W-:Y:S06]  /*0760*/  BRA `(.L_x_29) ;  /* 0x0000000000107947 */ /* 0x000fec0003800000 */
.L_x_28:
[----:B------:R-:W-:-:S04]  /*0770*/  LOP3.LUT R0, R0, 0x80000000, RZ, 0xc0, !PT ;  /* 0x8000000000007812 */ /* 0x000fc800078ec0ff */
[----:B------:R-:W-:Y:S01]  /*0780*/  LOP3.LUT R0, R0, 0x7f800000, RZ, 0xfc, !PT ;  /* 0x7f80000000007812 */ /* 0x000fe200078efcff */
[----:B------:R-:W-:Y:S06]  /*0790*/  BRA `(.L_x_29) ;  /* 0x0000000000047947 */ /* 0x000fec0003800000 */
.L_x_27:
[----:B------:R-:W-:-:S07]  /*07a0*/  IMAD R0, R6, 0x800000, R0 ;  /* 0x0080000006007824 */ /* 0x000fce00078e0200 */
.L_x_29:
[----:B------:R-:W-:Y:S05]  /*07b0*/  BSYNC.RECONVERGENT B2 ;  /* 0x0000000000027941 */ /* 0x000fea0003800200 */
.L_x_26:
[----:B------:R-:W-:Y:S05]  /*07c0*/  BRA `(.L_x_30) ;  /* 0x0000000000207947 */ /* 0x000fea0003800000 */
.L_x_25:
[----:B------:R-:W-:-:S04]  /*07d0*/  LOP3.LUT R0, R8, 0x80000000, R7, 0x48, !PT ;  /* 0x8000000008007812 */ /* 0x000fc800078e4807 */
[----:B------:R-:W-:Y:S01]  /*07e0*/  LOP3.LUT R0, R0, 0x7f800000, RZ, 0xfc, !PT ;  /* 0x7f80000000007812 */ /* 0x000fe200078efcff */
[----:B------:R-:W-:Y:S06]  /*07f0*/  BRA `(.L_x_30) ;  /* 0x0000000000147947 */ /* 0x000fec0003800000 */
.L_x_24:
[----:B------:R-:W-:Y:S01]  /*0800*/  LOP3.LUT R0, R8, 0x80000000, R7, 0x48, !PT ;  /* 0x8000000008007812 */ /* 0x000fe200078e4807 */
[----:B------:R-:W-:Y:S06]  /*0810*/  BRA `(.L_x_30) ;  /* 0x00000000000c7947 */ /* 0x000fec0003800000 */
.L_x_23:
[----:B------:R-:W0:Y:S01]  /*0820*/  MUFU.RSQ R0, -QNAN ;  /* 0xffc0000000007908 */ /* 0x000e220000001400 */
[----:B------:R-:W-:Y:S05]  /*0830*/  BRA `(.L_x_30) ;  /* 0x0000000000047947 */ /* 0x000fea0003800000 */
.L_x_22:
[----:B------:R-:W-:-:S07]  /*0840*/  FADD.FTZ R0, R0, R3 ;  /* 0x0000000300007221 */ /* 0x000fce0000010000 */
.L_x_30:
[----:B------:R-:W-:Y:S05]  /*0850*/  BSYNC.RECONVERGENT B1 ;  /* 0x0000000000017941 */ /* 0x000fea0003800200 */
.L_x_20:
[----:B------:R-:W-:-:S04]  /*0860*/  IMAD.MOV.U32 R5, RZ, RZ, 0x0 ;  /* 0x00000000ff057424 */ /* 0x000fc800078e00ff */
[----:B0-----:R-:W-:Y:S05]  /*0870*/  RET.REL.NODEC R4 `(vector_div_kernel) ;  /* 0xfffffff404e07950 */ /* 0x001fea0003c3ffff */
.L_x_31:
        /* <DEDUP_REMOVED lines=16> */
.L_x_34:


//--------------------- .text.vector_sub_kernel   --------------------------
	.section	.text.vector_sub_kernel,"ax",@progbits
	.align	128
        .global         vector_sub_kernel
        .type           vector_sub_kernel,@function
        .size           vector_sub_kernel,(.L_x_42 - vector_sub_kernel)
        .other          vector_sub_kernel,@"STO_CUDA_ENTRY STV_DEFAULT"
vector_sub_kernel:
.text.vector_sub_kernel:
        /* <DEDUP_REMOVED lines=10> */
[----:B------:R-:W2:Y:S08]  /*00a0*/  LDC.64 R4, c[0x0][0x390] ;  /* 0x0000e400ff047b82 */ /* 0x000eb00000000a00 */
[----:B------:R-:W3:Y:S01]  /*00b0*/  LDC.64 R6, c[0x0][0x380] ;  /* 0x0000e000ff067b82 */ /* 0x000ee20000000a00 */
[----:B0-----:R-:W-:-:S06]  /*00c0*/  IMAD.WIDE R2, R9, 0x4, R2 ;  /* 0x0000000409027825 */ /* 0x001fcc00078e0202 */
[----:B-1----:R-:W4:Y:S01]  /*00d0*/  LDG.E R2, desc[UR4][R2.64] ;  /* 0x0000000402027981 */ /* 0x002f22000c1e1900 */
[----:B--2---:R-:W-:-:S06]  /*00e0*/  IMAD.WIDE R4, R9, 0x4, R4 ;  /* 0x0000000409047825 */ /* 0x004fcc00078e0204 */
[----:B------:R-:W4:Y:S01]  /*00f0*/  LDG.E R5, desc[UR4][R4.64] ;  /* 0x0000000404057981 */ /* 0x000f22000c1e1900 */
[----:B---3--:R-:W-:-:S04]  /*0100*/  IMAD.WIDE R6, R9, 0x4, R6 ;  /* 0x0000000409067825 */ /* 0x008fc800078e0206 */
[----:B----4-:R-:W-:-:S05]  /*0110*/  FADD R9, R2, -R5 ;  /* 0x8000000502097221 */ /* 0x010fca0000000000 */
[----:B------:R-:W-:Y:S01]  /*0120*/  STG.E desc[UR4][R6.64], R9 ;  /* 0x0000000906007986 */ /* 0x000fe2000c101904 */
[----:B------:R-:W-:Y:S05]  /*0130*/  EXIT ;  /* 0x000000000000794d */ /* 0x000fea0003800000 */
.L_x_32:
        /* <DEDUP_REMOVED lines=12> */
.L_x_42:


//--------------------- .nv.shared.vector_reduce_sum_kernel --------------------------
	.section	.nv.shared.vector_reduce_sum_kernel,"aw",@nobits
	.sectionflags	@""
	.align	16
	.zero		1024


//--------------------- .nv.shared.reserved.0     --------------------------
	.section	.nv.shared.reserved.0,"aw",@nobits
	.weak		__nv_reservedSMEM_offset_0_alias
	.size		__nv_reservedSMEM_offset_0_alias, 0, 64
	.other		__nv_reservedSMEM_offset_0_alias,@"STO_CUDA_RESERVED_SHARED STV_DEFAULT"
__nv_reservedSMEM_offset_0_alias:
	.zero		0
	.zero		64


//--------------------- .nv.shared.matrix_multiply_kernel --------------------------
	.section	.nv.shared.matrix_multiply_kernel,"aw",@nobits
	.sectionflags	@""
	.align	16
	.zero		1024


//--------------------- .nv.shared.vector_sqrt_kernel --------------------------
	.section	.nv.shared.vector_sqrt_kernel,"aw",@nobits
	.sectionflags	@""
	.align	16
	.zero		1024


//--------------------- .nv.shared.vector_pow_kernel --------------------------
	.section	.nv.shared.vector_pow_kernel,"aw",@nobits
	.sectionflags	@""
	.align	16
	.zero		1024


//--------------------- .nv.shared.vector_log_kernel --------------------------
	.section	.nv.shared.vector_log_kernel,"aw",@nobits
	.sectionflags	@""
	.align	16
	.zero		1024


//--------------------- .nv.shared.vector_exp_kernel --------------------------
	.section	.nv.shared.vector_exp_kernel,"aw",@nobits
	.sectionflags	@""
	.align	16
	.zero		1024


//--------------------- .nv.shared.vector_div_kernel --------------------------
	.section	.nv.shared.vector_div_kernel,"aw",@nobits
	.sectionflags	@""
	.align	16
	.zero		1024


//--------------------- .nv.shared.vector_sub_kernel --------------------------
	.section	.nv.shared.vector_sub_kernel,"aw",@nobits
	.sectionflags	@""
	.align	16
	.zero		1024


//--------------------- .nv.constant0.vector_reduce_sum_kernel --------------------------
	.section	.nv.constant0.vector_reduce_sum_kernel,"a",@progbits
	.sectionflags	@""
	.align	4
.nv.constant0.vector_reduce_sum_kernel:
	.zero		916


//--------------------- .nv.constant0.matrix_multiply_kernel --------------------------
	.section	.nv.constant0.matrix_multiply_kernel,"a",@progbits
	.sectionflags	@""
	.align	4
.nv.constant0.matrix_multiply_kernel:
	.zero		932


//--------------------- .nv.constant0.vector_sqrt_kernel --------------------------
	.section	.nv.constant0.vector_sqrt_kernel,"a",@progbits
	.sectionflags	@""
	.align	4
.nv.constant0.vector_sqrt_kernel:
	.zero		916


//--------------------- .nv.constant0.vector_pow_kernel --------------------------
	.section	.nv.constant0.vector_pow_kernel,"a",@progbits
	.sectionflags	@""
	.align	4
.nv.constant0.vector_pow_kernel:
	.zero		920


//--------------------- .nv.constant0.vector_log_kernel --------------------------
	.section	.nv.constant0.vector_log_kernel,"a",@progbits
	.sectionflags	@""
	.align	4
.nv.constant0.vector_log_kernel:
	.zero		916


//--------------------- .nv.constant0.vector_exp_kernel --------------------------
	.section	.nv.constant0.vector_exp_kernel,"a",@progbits
	.sectionflags	@""
	.align	4
.nv.constant0.vector_exp_kernel:
	.zero		916


//--------------------- .nv.constant0.vector_div_kernel --------------------------
	.section	.nv.constant0.vector_div_kernel,"a",@progbits
	.sectionflags	@""
	.align	4
.nv.constant0.vector_div_kernel:
	.zero		924


//--------------------- .nv.constant0.vector_sub_kernel --------------------------
	.section	.nv.constant0.vector_sub_kernel,"a",@progbits
	.sectionflags	@""
	.align	4
.nv.constant0.vector_sub_kernel:
	.zero		924


//--------------------- SYMBOLS --------------------------

	.type		.nv.reservedSmem.offset0,@object
	.size		.nv.reservedSmem.offset0,0x4
	.type		.nv.reservedSmem.cap,@object
	.size		.nv.reservedSmem.cap,0x4
